//
// Generated by NVIDIA NVVM Compiler
//
// Compiler Build ID: CL-36424714
// Cuda compilation tools, release 13.0, V13.0.88
// Based on NVVM 20.0.0
//

.version 9.0
.target sm_100
.address_size 64

	// .globl	_Z16simulationKernelP8matPointP4argsP4pair
.extern .func  (.param .b64 func_retval0) malloc
(
	.param .b64 malloc_param_0
)
;
.extern .func free
(
	.param .b64 free_param_0
)
;
.func  (.param .b64 func_retval0) __internal_accurate_pow
(
	.param .b64 __internal_accurate_pow_param_0,
	.param .b64 __internal_accurate_pow_param_1
)
;

.visible .entry _Z16simulationKernelP8matPointP4argsP4pair(
	.param .u64 .ptr .align 1 _Z16simulationKernelP8matPointP4argsP4pair_param_0,
	.param .u64 .ptr .align 1 _Z16simulationKernelP8matPointP4argsP4pair_param_1,
	.param .u64 .ptr .align 1 _Z16simulationKernelP8matPointP4argsP4pair_param_2
)
{
	.reg .pred 	%p<45>;
	.reg .b32 	%r<42>;
	.reg .b64 	%rd<52>;
	.reg .b64 	%fd<97>;

	ld.param.u64 	%rd19, [_Z16simulationKernelP8matPointP4argsP4pair_param_1];
	cvta.to.global.u64 	%rd1, %rd19;
	ld.global.u64 	%rd20, [%rd1];
	shl.b64 	%rd21, %rd20, 4;
	{ // callseq 0, 0
	.param .b64 param0;
	st.param.b64 	[param0], %rd21;
	.param .b64 retval0;
	call.uni (retval0), 
	malloc, 
	(
	param0
	);
	ld.param.b64 	%rd22, [retval0];
	} // callseq 0
	ld.global.u64 	%rd50, [%rd1];
	setp.eq.s64 	%p3, %rd50, 0;
	@%p3 bra 	$L__BB0_10;
	mov.f64 	%fd27, 0d4000000000000000;
	{
	.reg .b32 %temp; 
	mov.b64 	{%temp, %r1}, %fd27;
	}
	and.b32  	%r2, %r1, 2146435072;
	setp.eq.s32 	%p4, %r2, 1062207488;
	setp.lt.s32 	%p5, %r1, 0;
	selp.b32 	%r3, 0, 2146435072, %p5;
	and.b32  	%r10, %r1, 2147483647;
	setp.ne.s32 	%p6, %r10, 1071644672;
	and.pred  	%p1, %p4, %p6;
	mov.f64 	%fd28, 0d4008000000000000;
	{
	.reg .b32 %temp; 
	mov.b64 	{%temp, %r4}, %fd28;
	}
	and.b32  	%r5, %r4, 2146435072;
	setp.eq.s32 	%p7, %r5, 1073741824;
	setp.lt.s32 	%p8, %r4, 0;
	selp.b32 	%r6, 0, 2146435072, %p8;
	and.b32  	%r11, %r4, 2147483647;
	setp.ne.s32 	%p9, %r11, 1071644672;
	and.pred  	%p2, %p7, %p9;
	mov.b64 	%rd47, 0;
$L__BB0_2:
	ld.param.u64 	%rd39, [_Z16simulationKernelP8matPointP4argsP4pair_param_0];
	cvta.to.global.u64 	%rd48, %rd39;
	mov.f64 	%fd96, 0d0000000000000000;
	mov.u64 	%rd49, %rd47;
	mov.f64 	%fd95, %fd96;
$L__BB0_3:
	setp.eq.s64 	%p10, %rd49, 0;
	@%p10 bra 	$L__BB0_24;
	ld.param.u64 	%rd40, [_Z16simulationKernelP8matPointP4argsP4pair_param_0];
	setp.lt.s32 	%p11, %r1, 0;
	setp.eq.s32 	%p12, %r2, 1062207488;
	ld.global.f64 	%fd30, [%rd48];
	cvta.to.global.u64 	%rd25, %rd40;
	mad.lo.s64 	%rd26, %rd47, 40, %rd25;
	ld.global.f64 	%fd31, [%rd26];
	sub.f64 	%fd3, %fd30, %fd31;
	{
	.reg .b32 %temp; 
	mov.b64 	{%temp, %r7}, %fd3;
	}
	abs.f64 	%fd4, %fd3;
	{ // callseq 1, 0
	.param .b64 param0;
	st.param.f64 	[param0], %fd4;
	.param .b64 param1;
	st.param.f64 	[param1], 0d4000000000000000;
	.param .b64 retval0;
	call.uni (retval0), 
	__internal_accurate_pow, 
	(
	param0, 
	param1
	);
	ld.param.f64 	%fd32, [retval0];
	} // callseq 1
	setp.lt.s32 	%p14, %r7, 0;
	neg.f64 	%fd34, %fd32;
	selp.f64 	%fd35, %fd34, %fd32, %p12;
	selp.f64 	%fd36, %fd35, %fd32, %p14;
	setp.eq.f64 	%p15, %fd3, 0d0000000000000000;
	selp.b32 	%r12, %r7, 0, %p12;
	or.b32  	%r13, %r12, 2146435072;
	selp.b32 	%r14, %r13, %r12, %p11;
	mov.b32 	%r15, 0;
	mov.b64 	%fd37, {%r15, %r14};
	selp.f64 	%fd92, %fd37, %fd36, %p15;
	add.f64 	%fd38, %fd3, 0d4000000000000000;
	{
	.reg .b32 %temp; 
	mov.b64 	{%temp, %r16}, %fd38;
	}
	and.b32  	%r17, %r16, 2146435072;
	setp.ne.s32 	%p16, %r17, 2146435072;
	@%p16 bra 	$L__BB0_13;
	setp.num.f64 	%p17, %fd3, %fd3;
	@%p17 bra 	$L__BB0_11;
	mov.f64 	%fd39, 0d4000000000000000;
	add.rn.f64 	%fd92, %fd3, %fd39;
	bra.uni 	$L__BB0_13;
$L__BB0_7:
	setp.eq.s64 	%p43, %rd50, 0;
	@%p43 bra 	$L__BB0_10;
	mov.b64 	%rd51, 0;
$L__BB0_9:
	ld.param.u64 	%rd43, [_Z16simulationKernelP8matPointP4argsP4pair_param_0];
	shl.b64 	%rd34, %rd51, 4;
	add.s64 	%rd35, %rd12, %rd34;
	ld.global.f64 	%fd73, [%rd35];
	cvta.to.global.u64 	%rd36, %rd43;
	mad.lo.s64 	%rd37, %rd51, 40, %rd36;
	ld.global.f64 	%fd74, [%rd37+32];
	div.rn.f64 	%fd75, %fd73, %fd74;
	ld.global.f64 	%fd76, [%rd1+16];
	ld.global.f64 	%fd77, [%rd37+16];
	fma.rn.f64 	%fd78, %fd75, %fd76, %fd77;
	st.global.f64 	[%rd37+16], %fd78;
	ld.global.f64 	%fd79, [%rd35+8];
	div.rn.f64 	%fd80, %fd79, %fd74;
	ld.global.f64 	%fd81, [%rd1+16];
	ld.global.f64 	%fd82, [%rd37+24];
	fma.rn.f64 	%fd83, %fd80, %fd81, %fd82;
	st.global.f64 	[%rd37+24], %fd83;
	ld.global.f64 	%fd84, [%rd1+16];
	ld.global.f64 	%fd85, [%rd37];
	fma.rn.f64 	%fd86, %fd78, %fd84, %fd85;
	st.global.f64 	[%rd37], %fd86;
	ld.global.f64 	%fd87, [%rd1+16];
	ld.global.f64 	%fd88, [%rd37+8];
	fma.rn.f64 	%fd89, %fd83, %fd87, %fd88;
	st.global.f64 	[%rd37+8], %fd89;
	add.s64 	%rd51, %rd51, 1;
	ld.global.u64 	%rd38, [%rd1];
	setp.lt.u64 	%p44, %rd51, %rd38;
	@%p44 bra 	$L__BB0_9;
$L__BB0_10:
	ld.param.u64 	%rd45, [_Z16simulationKernelP8matPointP4argsP4pair_param_2];
	{ // callseq 4, 0
	.param .b64 param0;
	st.param.b64 	[param0], %rd45;
	call.uni 
	free, 
	(
	param0
	);
	} // callseq 4
	ret;
$L__BB0_11:
	setp.neu.f64 	%p18, %fd4, 0d7FF0000000000000;
	@%p18 bra 	$L__BB0_13;
	or.b32  	%r18, %r3, -2147483648;
	selp.b32 	%r19, %r18, %r3, %p1;
	selp.b32 	%r20, %r19, %r3, %p14;
	mov.b32 	%r21, 0;
	mov.b64 	%fd92, {%r21, %r20};
$L__BB0_13:
	ld.param.u64 	%rd41, [_Z16simulationKernelP8matPointP4argsP4pair_param_0];
	ld.global.f64 	%fd40, [%rd48+8];
	cvta.to.global.u64 	%rd27, %rd41;
	mad.lo.s64 	%rd28, %rd47, 40, %rd27;
	ld.global.f64 	%fd41, [%rd28+8];
	sub.f64 	%fd9, %fd40, %fd41;
	{
	.reg .b32 %temp; 
	mov.b64 	{%temp, %r8}, %fd9;
	}
	abs.f64 	%fd10, %fd9;
	{ // callseq 2, 0
	.param .b64 param0;
	st.param.f64 	[param0], %fd10;
	.param .b64 param1;
	st.param.f64 	[param1], 0d4000000000000000;
	.param .b64 retval0;
	call.uni (retval0), 
	__internal_accurate_pow, 
	(
	param0, 
	param1
	);
	ld.param.f64 	%fd42, [retval0];
	} // callseq 2
	setp.lt.s32 	%p23, %r8, 0;
	neg.f64 	%fd44, %fd42;
	selp.f64 	%fd45, %fd44, %fd42, %p12;
	selp.f64 	%fd46, %fd45, %fd42, %p23;
	setp.eq.f64 	%p24, %fd9, 0d0000000000000000;
	selp.b32 	%r22, %r8, 0, %p12;
	or.b32  	%r23, %r22, 2146435072;
	selp.b32 	%r24, %r23, %r22, %p11;
	mov.b32 	%r25, 0;
	mov.b64 	%fd47, {%r25, %r24};
	selp.f64 	%fd93, %fd47, %fd46, %p24;
	add.f64 	%fd48, %fd9, 0d4000000000000000;
	{
	.reg .b32 %temp; 
	mov.b64 	{%temp, %r26}, %fd48;
	}
	and.b32  	%r27, %r26, 2146435072;
	setp.ne.s32 	%p25, %r27, 2146435072;
	@%p25 bra 	$L__BB0_18;
	setp.num.f64 	%p26, %fd9, %fd9;
	@%p26 bra 	$L__BB0_16;
	mov.f64 	%fd49, 0d4000000000000000;
	add.rn.f64 	%fd93, %fd9, %fd49;
	bra.uni 	$L__BB0_18;
$L__BB0_16:
	setp.neu.f64 	%p27, %fd10, 0d7FF0000000000000;
	@%p27 bra 	$L__BB0_18;
	or.b32  	%r28, %r3, -2147483648;
	selp.b32 	%r29, %r28, %r3, %p1;
	selp.b32 	%r30, %r29, %r3, %p23;
	mov.b32 	%r31, 0;
	mov.b64 	%fd93, {%r31, %r30};
$L__BB0_18:
	setp.lt.s32 	%p29, %r4, 0;
	setp.eq.s32 	%p30, %r5, 1073741824;
	setp.eq.f64 	%p32, %fd9, 0d3FF0000000000000;
	selp.f64 	%fd50, 0d3FF0000000000000, %fd93, %p32;
	setp.eq.f64 	%p33, %fd3, 0d3FF0000000000000;
	selp.f64 	%fd51, 0d3FF0000000000000, %fd92, %p33;
	add.f64 	%fd15, %fd51, %fd50;
	sqrt.rn.f64 	%fd16, %fd15;
	ld.global.f64 	%fd17, [%rd48+32];
	{
	.reg .b32 %temp; 
	mov.b64 	{%temp, %r9}, %fd16;
	}
	abs.f64 	%fd18, %fd16;
	{ // callseq 3, 0
	.param .b64 param0;
	st.param.f64 	[param0], %fd18;
	.param .b64 param1;
	st.param.f64 	[param1], 0d4008000000000000;
	.param .b64 retval0;
	call.uni (retval0), 
	__internal_accurate_pow, 
	(
	param0, 
	param1
	);
	ld.param.f64 	%fd52, [retval0];
	} // callseq 3
	setp.lt.s32 	%p34, %r9, 0;
	neg.f64 	%fd54, %fd52;
	selp.f64 	%fd55, %fd54, %fd52, %p30;
	selp.f64 	%fd56, %fd55, %fd52, %p34;
	setp.eq.f64 	%p35, %fd15, 0d0000000000000000;
	selp.b32 	%r32, %r9, 0, %p30;
	or.b32  	%r33, %r32, 2146435072;
	selp.b32 	%r34, %r33, %r32, %p29;
	mov.b32 	%r35, 0;
	mov.b64 	%fd57, {%r35, %r34};
	selp.f64 	%fd94, %fd57, %fd56, %p35;
	add.f64 	%fd58, %fd16, 0d4008000000000000;
	{
	.reg .b32 %temp; 
	mov.b64 	{%temp, %r36}, %fd58;
	}
	and.b32  	%r37, %r36, 2146435072;
	setp.ne.s32 	%p36, %r37, 2146435072;
	@%p36 bra 	$L__BB0_23;
	setp.ge.f64 	%p37, %fd15, 0d0000000000000000;
	@%p37 bra 	$L__BB0_21;
	mov.f64 	%fd59, 0d4008000000000000;
	add.rn.f64 	%fd94, %fd16, %fd59;
	bra.uni 	$L__BB0_23;
$L__BB0_21:
	setp.neu.f64 	%p38, %fd18, 0d7FF0000000000000;
	@%p38 bra 	$L__BB0_23;
	or.b32  	%r38, %r6, -2147483648;
	selp.b32 	%r39, %r38, %r6, %p2;
	selp.b32 	%r40, %r39, %r6, %p34;
	mov.b32 	%r41, 0;
	mov.b64 	%fd94, {%r41, %r40};
$L__BB0_23:
	setp.eq.f64 	%p40, %fd16, 0d3FF0000000000000;
	selp.f64 	%fd60, 0d3FF0000000000000, %fd94, %p40;
	mul.f64 	%fd61, %fd17, %fd3;
	div.rn.f64 	%fd62, %fd61, %fd60;
	add.f64 	%fd95, %fd95, %fd62;
	mul.f64 	%fd63, %fd17, %fd9;
	div.rn.f64 	%fd64, %fd63, %fd60;
	add.f64 	%fd96, %fd96, %fd64;
$L__BB0_24:
	add.s64 	%rd50, %rd50, -1;
	add.s64 	%rd49, %rd49, -1;
	add.s64 	%rd48, %rd48, 40;
	setp.ne.s64 	%p41, %rd50, 0;
	@%p41 bra 	$L__BB0_3;
	ld.param.u64 	%rd44, [_Z16simulationKernelP8matPointP4argsP4pair_param_2];
	ld.param.u64 	%rd42, [_Z16simulationKernelP8matPointP4argsP4pair_param_0];
	ld.global.f64 	%fd65, [%rd1+8];
	cvta.to.global.u64 	%rd29, %rd42;
	mad.lo.s64 	%rd30, %rd47, 40, %rd29;
	ld.global.f64 	%fd66, [%rd30+32];
	mul.f64 	%fd67, %fd65, %fd66;
	mul.f64 	%fd68, %fd95, %fd67;
	cvta.to.global.u64 	%rd12, %rd44;
	shl.b64 	%rd31, %rd47, 4;
	add.s64 	%rd32, %rd12, %rd31;
	st.global.f64 	[%rd32], %fd68;
	ld.global.f64 	%fd69, [%rd1+8];
	ld.global.f64 	%fd70, [%rd30+32];
	mul.f64 	%fd71, %fd69, %fd70;
	mul.f64 	%fd72, %fd96, %fd71;
	st.global.f64 	[%rd32+8], %fd72;
	add.s64 	%rd47, %rd47, 1;
	ld.global.u64 	%rd50, [%rd1];
	setp.lt.u64 	%p42, %rd47, %rd50;
	@%p42 bra 	$L__BB0_2;
	bra.uni 	$L__BB0_7;

}
.func  (.param .b64 func_retval0) __internal_accurate_pow(
	.param .b64 __internal_accurate_pow_param_0,
	.param .b64 __internal_accurate_pow_param_1
)
{
	.reg .pred 	%p<8>;
	.reg .b32 	%r<49>;
	.reg .b32 	%f<3>;
	.reg .b64 	%fd<109>;

	ld.param.f64 	%fd10, [__internal_accurate_pow_param_0];
	ld.param.f64 	%fd11, [__internal_accurate_pow_param_1];
	{
	.reg .b32 %temp; 
	mov.b64 	{%temp, %r46}, %fd10;
	}
	{
	.reg .b32 %temp; 
	mov.b64 	{%r45, %temp}, %fd10;
	}
	shr.u32 	%r47, %r46, 20;
	setp.gt.u32 	%p1, %r46, 1048575;
	@%p1 bra 	$L__BB1_2;
	mul.f64 	%fd12, %fd10, 0d4350000000000000;
	{
	.reg .b32 %temp; 
	mov.b64 	{%temp, %r46}, %fd12;
	}
	{
	.reg .b32 %temp; 
	mov.b64 	{%r45, %temp}, %fd12;
	}
	shr.u32 	%r16, %r46, 20;
	add.s32 	%r47, %r16, -54;
$L__BB1_2:
	add.s32 	%r48, %r47, -1023;
	and.b32  	%r17, %r46, -2146435073;
	or.b32  	%r18, %r17, 1072693248;
	mov.b64 	%fd107, {%r45, %r18};
	setp.lt.u32 	%p2, %r18, 1073127583;
	@%p2 bra 	$L__BB1_4;
	{
	.reg .b32 %temp; 
	mov.b64 	{%r19, %temp}, %fd107;
	}
	{
	.reg .b32 %temp; 
	mov.b64 	{%temp, %r20}, %fd107;
	}
	add.s32 	%r21, %r20, -1048576;
	mov.b64 	%fd107, {%r19, %r21};
	add.s32 	%r48, %r47, -1022;
$L__BB1_4:
	add.f64 	%fd13, %fd107, 0dBFF0000000000000;
	add.f64 	%fd14, %fd107, 0d3FF0000000000000;
	rcp.approx.ftz.f64 	%fd15, %fd14;
	neg.f64 	%fd16, %fd14;
	fma.rn.f64 	%fd17, %fd16, %fd15, 0d3FF0000000000000;
	fma.rn.f64 	%fd18, %fd17, %fd17, %fd17;
	fma.rn.f64 	%fd19, %fd18, %fd15, %fd15;
	mul.f64 	%fd20, %fd13, %fd19;
	fma.rn.f64 	%fd21, %fd13, %fd19, %fd20;
	mul.f64 	%fd22, %fd21, %fd21;
	fma.rn.f64 	%fd23, %fd22, 0d3EB0F5FF7D2CAFE2, 0d3ED0F5D241AD3B5A;
	fma.rn.f64 	%fd24, %fd23, %fd22, 0d3EF3B20A75488A3F;
	fma.rn.f64 	%fd25, %fd24, %fd22, 0d3F1745CDE4FAECD5;
	fma.rn.f64 	%fd26, %fd25, %fd22, 0d3F3C71C7258A578B;
	fma.rn.f64 	%fd27, %fd26, %fd22, 0d3F6249249242B910;
	fma.rn.f64 	%fd28, %fd27, %fd22, 0d3F89999999999DFB;
	sub.f64 	%fd29, %fd13, %fd21;
	add.f64 	%fd30, %fd29, %fd29;
	neg.f64 	%fd31, %fd21;
	fma.rn.f64 	%fd32, %fd31, %fd13, %fd30;
	mul.f64 	%fd33, %fd19, %fd32;
	fma.rn.f64 	%fd34, %fd22, %fd28, 0d3FB5555555555555;
	mov.f64 	%fd35, 0d3FB5555555555555;
	sub.f64 	%fd36, %fd35, %fd34;
	fma.rn.f64 	%fd37, %fd22, %fd28, %fd36;
	add.f64 	%fd38, %fd37, 0dBC46A4CB00B9E7B0;
	add.f64 	%fd39, %fd34, %fd38;
	sub.f64 	%fd40, %fd34, %fd39;
	add.f64 	%fd41, %fd38, %fd40;
	mul.rn.f64 	%fd42, %fd21, %fd21;
	neg.f64 	%fd43, %fd42;
	fma.rn.f64 	%fd44, %fd21, %fd21, %fd43;
	{
	.reg .b32 %temp; 
	mov.b64 	{%r22, %temp}, %fd33;
	}
	{
	.reg .b32 %temp; 
	mov.b64 	{%temp, %r23}, %fd33;
	}
	add.s32 	%r24, %r23, 1048576;
	mov.b64 	%fd45, {%r22, %r24};
	fma.rn.f64 	%fd46, %fd21, %fd45, %fd44;
	mul.rn.f64 	%fd47, %fd42, %fd21;
	neg.f64 	%fd48, %fd47;
	fma.rn.f64 	%fd49, %fd42, %fd21, %fd48;
	fma.rn.f64 	%fd50, %fd42, %fd33, %fd49;
	fma.rn.f64 	%fd51, %fd46, %fd21, %fd50;
	mul.rn.f64 	%fd52, %fd39, %fd47;
	neg.f64 	%fd53, %fd52;
	fma.rn.f64 	%fd54, %fd39, %fd47, %fd53;
	fma.rn.f64 	%fd55, %fd39, %fd51, %fd54;
	fma.rn.f64 	%fd56, %fd41, %fd47, %fd55;
	add.f64 	%fd57, %fd52, %fd56;
	sub.f64 	%fd58, %fd52, %fd57;
	add.f64 	%fd59, %fd56, %fd58;
	add.f64 	%fd60, %fd21, %fd57;
	sub.f64 	%fd61, %fd21, %fd60;
	add.f64 	%fd62, %fd57, %fd61;
	add.f64 	%fd63, %fd59, %fd62;
	add.f64 	%fd64, %fd33, %fd63;
	add.f64 	%fd65, %fd60, %fd64;
	sub.f64 	%fd66, %fd60, %fd65;
	add.f64 	%fd67, %fd64, %fd66;
	xor.b32  	%r25, %r48, -2147483648;
	mov.b32 	%r26, 1127219200;
	mov.b64 	%fd68, {%r25, %r26};
	mov.b32 	%r27, -2147483648;
	mov.b64 	%fd69, {%r27, %r26};
	sub.f64 	%fd70, %fd68, %fd69;
	fma.rn.f64 	%fd71, %fd70, 0d3FE62E42FEFA39EF, %fd65;
	fma.rn.f64 	%fd72, %fd70, 0dBFE62E42FEFA39EF, %fd71;
	sub.f64 	%fd73, %fd72, %fd65;
	sub.f64 	%fd74, %fd67, %fd73;
	fma.rn.f64 	%fd75, %fd70, 0d3C7ABC9E3B39803F, %fd74;
	add.f64 	%fd76, %fd71, %fd75;
	sub.f64 	%fd77, %fd71, %fd76;
	add.f64 	%fd78, %fd75, %fd77;
	{
	.reg .b32 %temp; 
	mov.b64 	{%temp, %r28}, %fd11;
	}
	{
	.reg .b32 %temp; 
	mov.b64 	{%r29, %temp}, %fd11;
	}
	shl.b32 	%r30, %r28, 1;
	setp.gt.u32 	%p3, %r30, -33554433;
	and.b32  	%r31, %r28, -15728641;
	selp.b32 	%r32, %r31, %r28, %p3;
	mov.b64 	%fd79, {%r29, %r32};
	mul.rn.f64 	%fd80, %fd76, %fd79;
	neg.f64 	%fd81, %fd80;
	fma.rn.f64 	%fd82, %fd76, %fd79, %fd81;
	fma.rn.f64 	%fd83, %fd78, %fd79, %fd82;
	add.f64 	%fd4, %fd80, %fd83;
	sub.f64 	%fd84, %fd80, %fd4;
	add.f64 	%fd5, %fd83, %fd84;
	fma.rn.f64 	%fd85, %fd4, 0d3FF71547652B82FE, 0d4338000000000000;
	{
	.reg .b32 %temp; 
	mov.b64 	{%r13, %temp}, %fd85;
	}
	mov.f64 	%fd86, 0dC338000000000000;
	add.rn.f64 	%fd87, %fd85, %fd86;
	fma.rn.f64 	%fd88, %fd87, 0dBFE62E42FEFA39EF, %fd4;
	fma.rn.f64 	%fd89, %fd87, 0dBC7ABC9E3B39803F, %fd88;
	fma.rn.f64 	%fd90, %fd89, 0d3E5ADE1569CE2BDF, 0d3E928AF3FCA213EA;
	fma.rn.f64 	%fd91, %fd90, %fd89, 0d3EC71DEE62401315;
	fma.rn.f64 	%fd92, %fd91, %fd89, 0d3EFA01997C89EB71;
	fma.rn.f64 	%fd93, %fd92, %fd89, 0d3F2A01A014761F65;
	fma.rn.f64 	%fd94, %fd93, %fd89, 0d3F56C16C1852B7AF;
	fma.rn.f64 	%fd95, %fd94, %fd89, 0d3F81111111122322;
	fma.rn.f64 	%fd96, %fd95, %fd89, 0d3FA55555555502A1;
	fma.rn.f64 	%fd97, %fd96, %fd89, 0d3FC5555555555511;
	fma.rn.f64 	%fd98, %fd97, %fd89, 0d3FE000000000000B;
	fma.rn.f64 	%fd99, %fd98, %fd89, 0d3FF0000000000000;
	fma.rn.f64 	%fd100, %fd99, %fd89, 0d3FF0000000000000;
	{
	.reg .b32 %temp; 
	mov.b64 	{%r14, %temp}, %fd100;
	}
	{
	.reg .b32 %temp; 
	mov.b64 	{%temp, %r15}, %fd100;
	}
	shl.b32 	%r33, %r13, 20;
	add.s32 	%r34, %r33, %r15;
	mov.b64 	%fd108, {%r14, %r34};
	{
	.reg .b32 %temp; 
	mov.b64 	{%temp, %r35}, %fd4;
	}
	mov.b32 	%f2, %r35;
	abs.f32 	%f1, %f2;
	setp.lt.f32 	%p4, %f1, 0f4086232B;
	@%p4 bra 	$L__BB1_7;
	setp.lt.f64 	%p5, %fd4, 0d0000000000000000;
	add.f64 	%fd101, %fd4, 0d7FF0000000000000;
	selp.f64 	%fd108, 0d0000000000000000, %fd101, %p5;
	setp.geu.f32 	%p6, %f1, 0f40874800;
	@%p6 bra 	$L__BB1_7;
	shr.u32 	%r36, %r13, 31;
	add.s32 	%r37, %r13, %r36;
	shr.s32 	%r38, %r37, 1;
	shl.b32 	%r39, %r38, 20;
	add.s32 	%r40, %r15, %r39;
	mov.b64 	%fd102, {%r14, %r40};
	sub.s32 	%r41, %r13, %r38;
	shl.b32 	%r42, %r41, 20;
	add.s32 	%r43, %r42, 1072693248;
	mov.b32 	%r44, 0;
	mov.b64 	%fd103, {%r44, %r43};
	mul.f64 	%fd108, %fd103, %fd102;
$L__BB1_7:
	abs.f64 	%fd104, %fd108;
	setp.eq.f64 	%p7, %fd104, 0d7FF0000000000000;
	fma.rn.f64 	%fd105, %fd108, %fd5, %fd108;
	selp.f64 	%fd106, %fd108, %fd105, %p7;
	st.param.f64 	[func_retval0], %fd106;
	ret;

}


// ===== COMPILED SASS (sm_100) =====

	.target	sm_100

	.elftype	@"ET_EXEC"


//--------------------- .note.nv.tkinfo           --------------------------
	.section	.note.nv.tkinfo,"",@"SHT_NOTE"
	.sectionflags	@"SHF_NOTE_NV_TKINFO"
	.tkinfo
        /*0018*/ 	.word	0x00000002
        /*0030*/ 	.string	""
        /*0030*/ 	.string	"ptxas"
        /*0030*/ 	.string	"Cuda compilation tools, release 13.0, V13.0.88"
        /*0030*/ 	.string	"Build cuda_13.0.r13.0/compiler.36424714_0"
        /*0030*/ 	.string	"-arch sm_100 -m 64 "



//--------------------- .note.nv.cuinfo           --------------------------
	.section	.note.nv.cuinfo,"",@"SHT_NOTE"
	.sectionflags	@"SHF_NOTE_NV_CUINFO"
        /*0018*/ 	.short	0x0002
        /*001a*/ 	.short	0x0064
        /*001c*/ 	.short	0x0082
	.zero		2


//--------------------- .nv.info                  --------------------------
	.section	.nv.info,"",@"SHT_CUDA_INFO"
	.align	4


	//----- nvinfo : EIATTR_REGCOUNT
	.align		4
        /*0000*/ 	.byte	0x04, 0x2f
        /*0002*/ 	.short	(.L_1 - .L_0)
	.align		4
.L_0:
        /*0004*/ 	.word	index@(_Z16simulationKernelP8matPointP4argsP4pair)
        /*0008*/ 	.word	0x0000002e


	//----- nvinfo : EIATTR_FRAME_SIZE
	.align		4
.L_1:
        /*000c*/ 	.byte	0x04, 0x11
        /*000e*/ 	.short	(.L_3 - .L_2)
	.align		4
.L_2:
        /*0010*/ 	.word	index@($_Z16simulationKernelP8matPointP4argsP4pair$__internal_accurate_pow)
        /*0014*/ 	.word	0x00000000


	//----- nvinfo : EIATTR_FRAME_SIZE
	.align		4
.L_3:
        /*0018*/ 	.byte	0x04, 0x11
        /*001a*/ 	.short	(.L_5 - .L_4)
	.align		4
.L_4:
        /*001c*/ 	.word	index@($__internal_1_$__cuda_sm20_dsqrt_rn_f64_mediumpath_v1)
        /*0020*/ 	.word	0x00000000


	//----- nvinfo : EIATTR_FRAME_SIZE
	.align		4
.L_5:
        /*0024*/ 	.byte	0x04, 0x11
        /*0026*/ 	.short	(.L_7 - .L_6)
	.align		4
.L_6:
        /*0028*/ 	.word	index@($__internal_0_$__cuda_sm20_div_rn_f64_full)
        /*002c*/ 	.word	0x00000000


	//----- nvinfo : EIATTR_FRAME_SIZE
	.align		4
.L_7:
        /*0030*/ 	.byte	0x04, 0x11
        /*0032*/ 	.short	(.L_9 - .L_8)
	.align		4
.L_8:
        /*0034*/ 	.word	index@(_Z16simulationKernelP8matPointP4argsP4pair)
        /*0038*/ 	.word	0x00000000


	//----- nvinfo : EIATTR_MIN_STACK_SIZE
	.align		4
.L_9:
        /*003c*/ 	.byte	0x04, 0x12
        /*003e*/ 	.short	(.L_11 - .L_10)
	.align		4
.L_10:
        /*0040*/ 	.word	index@(_Z16simulationKernelP8matPointP4argsP4pair)
        /*0044*/ 	.word	0x00000000
.L_11:


//--------------------- .nv.compat                --------------------------
	.section	.nv.compat,"",@"SHT_CUDA_COMPAT_INFO"
	.align	4
        /*0000*/ 	.byte	0x02, 0x09, 0x00, 0x00, 0x02, 0x02, 0x01, 0x00, 0x02, 0x05, 0x05, 0x00, 0x03, 0x07, 0x01, 0x01
        /*0010*/ 	.byte	0x02, 0x03, 0x00, 0x00, 0x02, 0x06, 0x01, 0x00, 0x04, 0x0b, 0x08, 0x00, 0x01, 0x00, 0x00, 0x00
        /*0020*/ 	.byte	0x00, 0x00, 0x00, 0x00


//--------------------- .nv.info._Z16simulationKernelP8matPointP4argsP4pair --------------------------
	.section	.nv.info._Z16simulationKernelP8matPointP4argsP4pair,"",@"SHT_CUDA_INFO"
	.sectionflags	@""
	.align	4


	//----- nvinfo : EIATTR_CUDA_API_VERSION
	.align		4
        /*0000*/ 	.byte	0x04, 0x37
        /*0002*/ 	.short	(.L_13 - .L_12)
.L_12:
        /*0004*/ 	.word	0x00000082


	//----- nvinfo : EIATTR_KPARAM_INFO
	.align		4
.L_13:
        /*0008*/ 	.byte	0x04, 0x17
        /*000a*/ 	.short	(.L_15 - .L_14)
.L_14:
        /*000c*/ 	.word	0x00000000
        /*0010*/ 	.short	0x0002
        /*0012*/ 	.short	0x0010
        /*0014*/ 	.byte	0x00, 0xf5, 0x21, 0x00


	//----- nvinfo : EIATTR_KPARAM_INFO
	.align		4
.L_15:
        /*0018*/ 	.byte	0x04, 0x17
        /*001a*/ 	.short	(.L_17 - .L_16)
.L_16:
        /*001c*/ 	.word	0x00000000
        /*0020*/ 	.short	0x0001
        /*0022*/ 	.short	0x0008
        /*0024*/ 	.byte	0x00, 0xf5, 0x21, 0x00


	//----- nvinfo : EIATTR_KPARAM_INFO
	.align		4
.L_17:
        /*0028*/ 	.byte	0x04, 0x17
        /*002a*/ 	.short	(.L_19 - .L_18)
.L_18:
        /*002c*/ 	.word	0x00000000
        /*0030*/ 	.short	0x0000
        /*0032*/ 	.short	0x0000
        /*0034*/ 	.byte	0x00, 0xf5, 0x21, 0x00


	//----- nvinfo : EIATTR_SPARSE_MMA_MASK
	.align		4
.L_19:
        /*0038*/ 	.byte	0x03, 0x50
        /*003a*/ 	.short	0x0000


	//----- nvinfo : EIATTR_MAXREG_COUNT
	.align		4
        /*003c*/ 	.byte	0x03, 0x1b
        /*003e*/ 	.short	0x00ff


	//----- nvinfo : EIATTR_EXTERNS
	.align		4
        /*0040*/ 	.byte	0x04, 0x0f
        /*0042*/ 	.short	(.L_21 - .L_20)


	//   ....[0]....
	.align		4
.L_20:
        /*0044*/ 	.word	index@(malloc)


	//   ....[1]....
	.align		4
        /*0048*/ 	.word	index@(free)


	//----- nvinfo : EIATTR_MERCURY_ISA_VERSION
	.align		4
.L_21:
        /*004c*/ 	.byte	0x03, 0x5f
        /*004e*/ 	.short	0x0101


	//----- nvinfo : EIATTR_VRC_CTA_INIT_COUNT
	.align		4
        /*0050*/ 	.byte	0x02, 0x4a
	.zero		1
	.zero		1


	//----- nvinfo : EIATTR_SYSCALL_OFFSETS
	.align		4
        /*0054*/ 	.byte	0x04, 0x46
        /*0056*/ 	.short	(.L_23 - .L_22)


	//   ....[0]....
.L_22:
        /*0058*/ 	.word	0x00000090


	//   ....[1]....
        /*005c*/ 	.word	0x00001450


	//----- nvinfo : EIATTR_EXIT_INSTR_OFFSETS
	.align		4
.L_23:
        /*0060*/ 	.byte	0x04, 0x1c
        /*0062*/ 	.short	(.L_25 - .L_24)


	//   ....[0]....
.L_24:
        /*0064*/ 	.word	0x00001460


	//----- nvinfo : EIATTR_CRS_STACK_SIZE
	.align		4
.L_25:
        /*0068*/ 	.byte	0x04, 0x1e
        /*006a*/ 	.short	(.L_27 - .L_26)
.L_26:
        /*006c*/ 	.word	0x00000000


	//----- nvinfo : EIATTR_CBANK_PARAM_SIZE
	.align		4
.L_27:
        /*0070*/ 	.byte	0x03, 0x19
        /*0072*/ 	.short	0x0018


	//----- nvinfo : EIATTR_PARAM_CBANK
	.align		4
        /*0074*/ 	.byte	0x04, 0x0a
        /*0076*/ 	.short	(.L_29 - .L_28)
	.align		4
.L_28:
        /*0078*/ 	.word	index@(.nv.constant0._Z16simulationKernelP8matPointP4argsP4pair)
        /*007c*/ 	.short	0x0380
        /*007e*/ 	.short	0x0018


	//----- nvinfo : EIATTR_SW_WAR
	.align		4
.L_29:
        /*0080*/ 	.byte	0x04, 0x36
        /*0082*/ 	.short	(.L_31 - .L_30)
.L_30:
        /*0084*/ 	.word	0x00000008
.L_31:


//--------------------- .nv.callgraph             --------------------------
	.section	.nv.callgraph,"",@"SHT_CUDA_CALLGRAPH"
	.align	4
	.sectionentsize	8
	.align		4
        /*0000*/ 	.word	0x00000000
	.align		4
        /*0004*/ 	.word	0xffffffff
	.align		4
        /*0008*/ 	.word	index@(_Z16simulationKernelP8matPointP4argsP4pair)
	.align		4
        /*000c*/ 	.word	index@(free)
	.align		4
        /*0010*/ 	.word	index@(_Z16simulationKernelP8matPointP4argsP4pair)
	.align		4
        /*0014*/ 	.word	index@(malloc)
	.align		4
        /*0018*/ 	.word	0x00000000
	.align		4
        /*001c*/ 	.word	0xfffffffe
	.align		4
        /*0020*/ 	.word	0x00000000
	.align		4
        /*0024*/ 	.word	0xfffffffd
	.align		4
        /*0028*/ 	.word	0x00000000
	.align		4
        /*002c*/ 	.word	0xfffffffc


//--------------------- .nv.constant4             --------------------------
	.section	.nv.constant4,"a",@progbits
	.align	8
	.align		8
.nv.constant4:
        /*0000*/ 	.dword	malloc
	.align		8
        /*0008*/ 	.dword	free


//--------------------- .text._Z16simulationKernelP8matPointP4argsP4pair --------------------------
	.section	.text._Z16simulationKernelP8matPointP4argsP4pair,"ax",@progbits
	.align	128
        .global         _Z16simulationKernelP8matPointP4argsP4pair
        .type           _Z16simulationKernelP8matPointP4argsP4pair,@function
        .size           _Z16simulationKernelP8matPointP4argsP4pair,(.L_x_43 - _Z16simulationKernelP8matPointP4argsP4pair)
        .other          _Z16simulationKernelP8matPointP4argsP4pair,@"STO_CUDA_ENTRY STV_DEFAULT"
_Z16simulationKernelP8matPointP4argsP4pair:
.text._Z16simulationKernelP8matPointP4argsP4pair:
[----:B------:R-:W0:Y:S08]  /*0000*/  LDC R1, c[0x0][0x37c] ;  /* 0x0000df00ff017b82 */ /* 0x000e300000000800 */
[----:B------:R-:W1:Y:S01]  /*0010*/  LDC.64 R2, c[0x0][0x388] ;  /* 0x0000e200ff027b82 */ /* 0x000e620000000a00 */
[----:B------:R-:W1:Y:S02]  /*0020*/  LDCU.64 UR36, c[0x0][0x358] ;  /* 0x00006b00ff2477ac */ /* 0x000e640008000a00 */
[----:B-1----:R-:W2:Y:S01]  /*0030*/  LDG.E.64 R2, desc[UR36][R2.64] ;  /* 0x0000002402027981 */ /* 0x002ea2000c1e1b00 */
[----:B------:R-:W-:-:S04]  /*0040*/  MOV R0, 0x0 ;  /* 0x0000000000007802 */ /* 0x000fc80000000f00 */
[----:B------:R1:W3:Y:S01]  /*0050*/  LDC.64 R6, c[0x4][R0] ;  /* 0x0100000000067b82 */ /* 0x0002e20000000a00 */
[C---:B--2---:R-:W-:Y:S01]  /*0060*/  SHF.L.U64.HI R5, R2.reuse, 0x4, R3 ;  /* 0x0000000402057819 */ /* 0x044fe20000010203 */
[----:B01-3--:R-:W-:-:S07]  /*0070*/  IMAD.SHL.U32 R4, R2, 0x10, RZ ;  /* 0x0000001002047824 */ /* 0x00bfce00078e00ff */
[----:B------:R-:W-:-:S07]  /*0080*/  LEPC R20, `(.L_x_0) ;  /* 0x000000001014794e */ /* 0x000fce0000000000 */
[----:B------:R-:W-:Y:S05]  /*0090*/  CALL.ABS.NOINC R6 ;  /* 0x0000000006007343 */ /* 0x000fea0003c00000 */
.L_x_0:
[----:B------:R-:W0:Y:S02]  /*00a0*/  LDC.64 R2, c[0x0][0x388] ;  /* 0x0000e200ff027b82 */ /* 0x000e240000000a00 */
[----:B0-----:R-:W2:Y:S02]  /*00b0*/  LDG.E.64 R10, desc[UR36][R2.64] ;  /* 0x00000024020a7981 */ /* 0x001ea4000c1e1b00 */
[----:B--2---:R-:W-:-:S04]  /*00c0*/  ISETP.NE.U32.AND P0, PT, R10, RZ, PT ;  /* 0x000000ff0a00720c */ /* 0x004fc80003f05070 */
[----:B------:R-:W-:-:S13]  /*00d0*/  ISETP.NE.AND.EX P0, PT, R11, RZ, PT, P0 ;  /* 0x000000ff0b00720c */ /* 0x000fda0003f05300 */
[----:B------:R-:W-:Y:S05]  /*00e0*/  @!P0 BRA `(.L_x_1) ;  /* 0x0000001000c08947 */ /* 0x000fea0003800000 */
[----:B------:R-:W-:Y:S01]  /*00f0*/  BSSY.RECONVERGENT B2, `(.L_x_2) ;  /* 0x00000d7000027945 */ /* 0x000fe20003800200 */
[----:B------:R-:W-:-:S07]  /*0100*/  CS2R R2, SRZ ;  /* 0x0000000000027805 */ /* 0x000fce000001ff00 */
.L_x_22:
[----:B------:R-:W0:Y:S01]  /*0110*/  LDCU.64 UR4, c[0x0][0x380] ;  /* 0x00007000ff0477ac */ /* 0x000e220008000a00 */
[----:B------:R-:W-:Y:S01]  /*0120*/  BSSY.RECONVERGENT B1, `(.L_x_3) ;  /* 0x00000ba000017945 */ /* 0x000fe20003800200 */
[----:B------:R-:W-:Y:S01]  /*0130*/  IMAD.MOV.U32 R4, RZ, RZ, R3 ;  /* 0x000000ffff047224 */ /* 0x000fe200078e0003 */
[----:B------:R-:W-:Y:S01]  /*0140*/  CS2R R12, SRZ ;  /* 0x00000000000c7805 */ /* 0x000fe2000001ff00 */
[----:B------:R-:W-:Y:S01]  /*0150*/  IMAD.MOV.U32 R5, RZ, RZ, R2 ;  /* 0x000000ffff057224 */ /* 0x000fe200078e0002 */
[----:B------:R-:W-:Y:S01]  /*0160*/  CS2R R14, SRZ ;  /* 0x00000000000e7805 */ /* 0x000fe2000001ff00 */
[----:B0-----:R-:W-:Y:S02]  /*0170*/  IMAD.U32 R16, RZ, RZ, UR4 ;  /* 0x00000004ff107e24 */ /* 0x001fe4000f8e00ff */
[----:B------:R-:W-:-:S07]  /*0180*/  IMAD.U32 R17, RZ, RZ, UR5 ;  /* 0x00000005ff117e24 */ /* 0x000fce000f8e00ff */
.L_x_21:
[----:B------:R-:W-:Y:S01]  /*0190*/  ISETP.NE.U32.AND P1, PT, R4, RZ, PT ;  /* 0x000000ff0400720c */ /* 0x000fe20003f25070 */
[----:B------:R-:W-:Y:S01]  /*01a0*/  BSSY.RECONVERGENT B0, `(.L_x_4) ;  /* 0x00000ac000007945 */ /* 0x000fe20003800200 */
[----:B------:R-:W-:Y:S02]  /*01b0*/  IADD3 R10, P2, PT, R10, -0x1, RZ ;  /* 0xffffffff0a0a7810 */ /* 0x000fe40007f5e0ff */
[----:B------:R-:W-:Y:S02]  /*01c0*/  ISETP.NE.AND.EX P1, PT, R5, RZ, PT, P1 ;  /* 0x000000ff0500720c */ /* 0x000fe40003f25310 */
[----:B------:R-:W-:Y:S02]  /*01d0*/  ISETP.NE.U32.AND P0, PT, R10, RZ, PT ;  /* 0x000000ff0a00720c */ /* 0x000fe40003f05070 */
[----:B------:R-:W-:-:S04]  /*01e0*/  IADD3.X R11, PT, PT, R11, -0x1, RZ, P2, !PT ;  /* 0xffffffff0b0b7810 */ /* 0x000fc800017fe4ff */
[----:B------:R-:W-:-:S05]  /*01f0*/  ISETP.NE.AND.EX P0, PT, R11, RZ, PT, P0 ;  /* 0x000000ff0b00720c */ /* 0x000fca0003f05300 */
[----:B------:R-:W-:Y:S08]  /*0200*/  @!P1 BRA `(.L_x_5) ;  /* 0x0000000800949947 */ /* 0x000ff00003800000 */
[----:B------:R-:W0:Y:S01]  /*0210*/  LDC.64 R20, c[0x0][0x380] ;  /* 0x0000e000ff147b82 */ /* 0x000e220000000a00 */
[----:B------:R-:W-:Y:S01]  /*0220*/  IMAD R9, R2, 0x28, RZ ;  /* 0x0000002802097824 */ /* 0x000fe200078e02ff */
[----:B------:R-:W2:Y:S01]  /*0230*/  LDG.E.64 R18, desc[UR36][R16.64] ;  /* 0x0000002410127981 */ /* 0x000ea2000c1e1b00 */
[----:B0-----:R-:W-:-:S04]  /*0240*/  IMAD.WIDE.U32 R6, R3, 0x28, R20 ;  /* 0x0000002803067825 */ /* 0x001fc800078e0014 */
[----:B------:R-:W-:Y:S02]  /*0250*/  IMAD.IADD R9, R7, 0x1, R9 ;  /* 0x0000000107097824 */ /* 0x000fe400078e0209 */
[----:B------:R-:W-:-:S05]  /*0260*/  IMAD.MOV.U32 R8, RZ, RZ, R6 ;  /* 0x000000ffff087224 */ /* 0x000fca00078e0006 */
[----:B------:R-:W2:Y:S01]  /*0270*/  LDG.E.64 R6, desc[UR36][R8.64] ;  /* 0x0000002408067981 */ /* 0x000ea2000c1e1b00 */
[----:B------:R-:W-:Y:S01]  /*0280*/  BSSY.RECONVERGENT B3, `(.L_x_6) ;  /* 0x0000007000037945 */ /* 0x000fe20003800200 */
[----:B------:R-:W-:Y:S01]  /*0290*/  MOV R0, 0x2f0 ;  /* 0x000002f000007802 */ /* 0x000fe20000000f00 */
[----:B--2---:R-:W-:Y:S01]  /*02a0*/  DADD R18, R18, -R6 ;  /* 0x0000000012127229 */ /* 0x004fe20000000806 */
[----:B------:R-:W-:Y:S02]  /*02b0*/  IMAD.MOV.U32 R6, RZ, RZ, RZ ;  /* 0x000000ffff067224 */ /* 0x000fe400078e00ff */
[----:B------:R-:W-:-:S05]  /*02c0*/  IMAD.MOV.U32 R7, RZ, RZ, 0x40000000 ;  /* 0x40000000ff077424 */ /* 0x000fca00078e00ff */
[----:B------:R-:W-:-:S11]  /*02d0*/  DADD R42, -RZ, |R18| ;  /* 0x00000000ff2a7229 */ /* 0x000fd60000000512 */
[----:B------:R-:W-:Y:S05]  /*02e0*/  CALL.REL.NOINC `($_Z16simulationKernelP8matPointP4argsP4pair$__internal_accurate_pow) ;  /* 0x0000001800907944 */ /* 0x000fea0003c00000 */
[----:B------:R-:W-:Y:S05]  /*02f0*/  BSYNC.RECONVERGENT B3 ;  /* 0x0000000000037941 */ /* 0x000fea0003800200 */
.L_x_6:
[----:B------:R-:W-:Y:S02]  /*0300*/  IMAD.WIDE.U32 R22, R3, 0x28, R20 ;  /* 0x0000002803167825 */ /* 0x000fe400078e0014 */
[----:B------:R-:W2:Y:S02]  /*0310*/  LDG.E.64 R20, desc[UR36][R16.64+0x8] ;  /* 0x0000082410147981 */ /* 0x000ea4000c1e1b00 */
[----:B------:R-:W-:Y:S02]  /*0320*/  IMAD R25, R2, 0x28, RZ ;  /* 0x0000002802197824 */ /* 0x000fe400078e02ff */
[----:B------:R-:W-:Y:S02]  /*0330*/  IMAD.MOV.U32 R24, RZ, RZ, R22 ;  /* 0x000000ffff187224 */ /* 0x000fe400078e0016 */
[----:B------:R-:W-:-:S06]  /*0340*/  IMAD.IADD R25, R23, 0x1, R25 ;  /* 0x0000000117197824 */ /* 0x000fcc00078e0219 */
[----:B------:R-:W2:Y:S01]  /*0350*/  LDG.E.64 R24, desc[UR36][R24.64+0x8] ;  /* 0x0000082418187981 */ /* 0x000ea2000c1e1b00 */
[----:B------:R-:W-:-:S10]  /*0360*/  DADD R22, R18, 2 ;  /* 0x4000000012167429 */ /* 0x000fd40000000000 */
[----:B------:R-:W-:-:S04]  /*0370*/  LOP3.LUT R22, R23, 0x7ff00000, RZ, 0xc0, !PT ;  /* 0x7ff0000017167812 */ /* 0x000fc800078ec0ff */
[----:B------:R-:W-:Y:S01]  /*0380*/  ISETP.NE.AND P2, PT, R22, 0x7ff00000, PT ;  /* 0x7ff000001600780c */ /* 0x000fe20003f45270 */
[----:B------:R-:W-:Y:S01]  /*0390*/  DSETP.NEU.AND P1, PT, R18, RZ, PT ;  /* 0x000000ff1200722a */ /* 0x000fe20003f2d000 */
[----:B------:R-:W-:Y:S05]  /*03a0*/  BSSY.RECONVERGENT B3, `(.L_x_7) ;  /* 0x000000c000037945 */ /* 0x000fea0003800200 */
[----:B------:R-:W-:Y:S02]  /*03b0*/  FSEL R22, R8, RZ, P1 ;  /* 0x000000ff08167208 */ /* 0x000fe40000800000 */
[----:B------:R-:W-:Y:S01]  /*03c0*/  FSEL R23, R9, RZ, P1 ;  /* 0x000000ff09177208 */ /* 0x000fe20000800000 */
[----:B--2---:R-:W-:-:S08]  /*03d0*/  DADD R20, R20, -R24 ;  /* 0x0000000014147229 */ /* 0x004fd00000000818 */
[----:B------:R-:W-:Y:S01]  /*03e0*/  DADD R42, -RZ, |R20| ;  /* 0x00000000ff2a7229 */ /* 0x000fe20000000514 */
[----:B------:R-:W-:Y:S10]  /*03f0*/  @P2 BRA `(.L_x_8) ;  /* 0x0000000000182947 */ /* 0x000ff40003800000 */
[----:B------:R-:W-:-:S14]  /*0400*/  DSETP.NAN.AND P1, PT, R18, R18, PT ;  /* 0x000000121200722a */ /* 0x000fdc0003f28000 */
[----:B------:R-:W-:Y:S01]  /*0410*/  @P1 DADD R22, R18, 2 ;  /* 0x4000000012161429 */ /* 0x000fe20000000000 */
[----:B------:R-:W-:Y:S10]  /*0420*/  @P1 BRA `(.L_x_8) ;  /* 0x00000000000c1947 */ /* 0x000ff40003800000 */
[----:B------:R-:W-:-:S14]  /*0430*/  DSETP.NEU.AND P1, PT, |R18|, +INF , PT ;  /* 0x7ff000001200742a */ /* 0x000fdc0003f2d200 */
[----:B------:R-:W-:Y:S02]  /*0440*/  @!P1 IMAD.MOV.U32 R22, RZ, RZ, 0x0 ;  /* 0x00000000ff169424 */ /* 0x000fe400078e00ff */
[----:B------:R-:W-:-:S07]  /*0450*/  @!P1 IMAD.MOV.U32 R23, RZ, RZ, 0x7ff00000 ;  /* 0x7ff00000ff179424 */ /* 0x000fce00078e00ff */
.L_x_8:
[----:B------:R-:W-:Y:S05]  /*0460*/  BSYNC.RECONVERGENT B3 ;  /* 0x0000000000037941 */ /* 0x000fea0003800200 */
.L_x_7:
[----:B------:R-:W-:Y:S01]  /*0470*/  BSSY.RECONVERGENT B3, `(.L_x_9) ;  /* 0x0000004000037945 */ /* 0x000fe20003800200 */
[----:B------:R-:W-:Y:S01]  /*0480*/  IMAD.MOV.U32 R7, RZ, RZ, 0x40000000 ;  /* 0x40000000ff077424 */ /* 0x000fe200078e00ff */
[----:B------:R-:W-:-:S07]  /*0490*/  MOV R0, 0x4b0 ;  /* 0x000004b000007802 */ /* 0x000fce0000000f00 */
[----:B------:R-:W-:Y:S05]  /*04a0*/  CALL.REL.NOINC `($_Z16simulationKernelP8matPointP4argsP4pair$__internal_accurate_pow) ;  /* 0x0000001800207944 */ /* 0x000fea0003c00000 */
[----:B------:R-:W-:Y:S05]  /*04b0*/  BSYNC.RECONVERGENT B3 ;  /* 0x0000000000037941 */ /* 0x000fea0003800200 */
.L_x_9:
[C---:B------:R-:W-:Y:S01]  /*04c0*/  DADD R24, R20.reuse, 2 ;  /* 0x4000000014187429 */ /* 0x040fe20000000000 */
[----:B------:R-:W-:Y:S01]  /*04d0*/  BSSY.RECONVERGENT B3, `(.L_x_10) ;  /* 0x0000011000037945 */ /* 0x000fe20003800200 */
[----:B------:R-:W-:Y:S02]  /*04e0*/  DSETP.NEU.AND P2, PT, R20, RZ, PT ;  /* 0x000000ff1400722a */ /* 0x000fe40003f4d000 */
[----:B------:R-:W-:Y:S02]  /*04f0*/  DSETP.NEU.AND P4, PT, R18, 1, PT ;  /* 0x3ff000001200742a */ /* 0x000fe40003f8d000 */
[----:B------:R-:W-:Y:S02]  /*0500*/  DSETP.NEU.AND P1, PT, R20, 1, PT ;  /* 0x3ff000001400742a */ /* 0x000fe40003f2d000 */
[----:B------:R-:W-:Y:S02]  /*0510*/  FSEL R8, R8, RZ, P2 ;  /* 0x000000ff08087208 */ /* 0x000fe40001000000 */
[----:B------:R-:W-:-:S02]  /*0520*/  LOP3.LUT R24, R25, 0x7ff00000, RZ, 0xc0, !PT ;  /* 0x7ff0000019187812 */ /* 0x000fc400078ec0ff */
[----:B------:R-:W-:Y:S02]  /*0530*/  FSEL R9, R9, RZ, P2 ;  /* 0x000000ff09097208 */ /* 0x000fe40001000000 */
[----:B------:R-:W-:Y:S02]  /*0540*/  ISETP.NE.AND P3, PT, R24, 0x7ff00000, PT ;  /* 0x7ff000001800780c */ /* 0x000fe40003f65270 */
[----:B------:R-:W-:Y:S02]  /*0550*/  FSEL R22, R22, RZ, P4 ;  /* 0x000000ff16167208 */ /* 0x000fe40002000000 */
[----:B------:R-:W-:-:S09]  /*0560*/  FSEL R23, R23, 1.875, P4 ;  /* 0x3ff0000017177808 */ /* 0x000fd20002000000 */
[----:B------:R-:W-:Y:S05]  /*0570*/  @P3 BRA `(.L_x_11) ;  /* 0x0000000000183947 */ /* 0x000fea0003800000 */
[----:B------:R-:W-:-:S14]  /*0580*/  DSETP.NAN.AND P2, PT, R20, R20, PT ;  /* 0x000000141400722a */ /* 0x000fdc0003f48000 */
[----:B------:R-:W-:Y:S01]  /*0590*/  @P2 DADD R8, R20, 2 ;  /* 0x4000000014082429 */ /* 0x000fe20000000000 */
[----:B------:R-:W-:Y:S10]  /*05a0*/  @P2 BRA `(.L_x_11) ;  /* 0x00000000000c2947 */ /* 0x000ff40003800000 */
[----:B------:R-:W-:-:S14]  /*05b0*/  DSETP.NEU.AND P2, PT, |R20|, +INF , PT ;  /* 0x7ff000001400742a */ /* 0x000fdc0003f4d200 */
[----:B------:R-:W-:Y:S02]  /*05c0*/  @!P2 IMAD.MOV.U32 R8, RZ, RZ, 0x0 ;  /* 0x00000000ff08a424 */ /* 0x000fe400078e00ff */
[----:B------:R-:W-:-:S07]  /*05d0*/  @!P2 IMAD.MOV.U32 R9, RZ, RZ, 0x7ff00000 ;  /* 0x7ff00000ff09a424 */ /* 0x000fce00078e00ff */
.L_x_11:
[----:B------:R-:W-:Y:S05]  /*05e0*/  BSYNC.RECONVERGENT B3 ;  /* 0x0000000000037941 */ /* 0x000fea0003800200 */
.L_x_10:
[----:B------:R-:W-:Y:S01]  /*05f0*/  FSEL R8, R8, RZ, P1 ;  /* 0x000000ff08087208 */ /* 0x000fe20000800000 */
[----:B------:R-:W-:Y:S01]  /*0600*/  IMAD.MOV.U32 R26, RZ, RZ, 0x0 ;  /* 0x00000000ff1a7424 */ /* 0x000fe200078e00ff */
[----:B------:R-:W-:Y:S01]  /*0610*/  FSEL R9, R9, 1.875, P1 ;  /* 0x3ff0000009097808 */ /* 0x000fe20000800000 */
[----:B------:R-:W-:Y:S01]  /*0620*/  IMAD.MOV.U32 R27, RZ, RZ, 0x3fd80000 ;  /* 0x3fd80000ff1b7424 */ /* 0x000fe200078e00ff */
[----:B------:R-:W-:Y:S04]  /*0630*/  BSSY.RECONVERGENT B3, `(.L_x_12) ;  /* 0x0000012000037945 */ /* 0x000fe80003800200 */
[----:B------:R-:W-:-:S06]  /*0640*/  DADD R22, R22, R8 ;  /* 0x0000000016167229 */ /* 0x000fcc0000000008 */
[----:B------:R-:W0:Y:S04]  /*0650*/  MUFU.RSQ64H R9, R23 ;  /* 0x0000001700097308 */ /* 0x000e280000001c00 */
[----:B------:R-:W-:-:S05]  /*0660*/  VIADD R8, R23, 0xfcb00000 ;  /* 0xfcb0000017087836 */ /* 0x000fca0000000000 */
[----:B------:R-:W-:Y:S01]  /*0670*/  ISETP.GE.U32.AND P1, PT, R8, 0x7ca00000, PT ;  /* 0x7ca000000800780c */ /* 0x000fe20003f26070 */
[----:B0-----:R-:W-:-:S08]  /*0680*/  DMUL R24, R8, R8 ;  /* 0x0000000808187228 */ /* 0x001fd00000000000 */
[----:B------:R-:W-:-:S08]  /*0690*/  DFMA R24, R22, -R24, 1 ;  /* 0x3ff000001618742b */ /* 0x000fd00000000818 */
[----:B------:R-:W-:Y:S02]  /*06a0*/  DFMA R26, R24, R26, 0.5 ;  /* 0x3fe00000181a742b */ /* 0x000fe4000000001a */
[----:B------:R-:W-:-:S08]  /*06b0*/  DMUL R24, R8, R24 ;  /* 0x0000001808187228 */ /* 0x000fd00000000000 */
[----:B------:R-:W-:-:S08]  /*06c0*/  DFMA R28, R26, R24, R8 ;  /* 0x000000181a1c722b */ /* 0x000fd00000000008 */
[----:B------:R-:W-:Y:S02]  /*06d0*/  DMUL R30, R22, R28 ;  /* 0x0000001c161e7228 */ /* 0x000fe40000000000 */
[----:B------:R-:W-:Y:S02]  /*06e0*/  VIADD R27, R29, 0xfff00000 ;  /* 0xfff000001d1b7836 */ /* 0x000fe40000000000 */
[----:B------:R-:W-:-:S04]  /*06f0*/  IMAD.MOV.U32 R26, RZ, RZ, R28 ;  /* 0x000000ffff1a7224 */ /* 0x000fc800078e001c */
[----:B------:R-:W-:-:S08]  /*0700*/  DFMA R32, R30, -R30, R22 ;  /* 0x8000001e1e20722b */ /* 0x000fd00000000016 */
[----:B------:R-:W-:Y:S01]  /*0710*/  DFMA R24, R32, R26, R30 ;  /* 0x0000001a2018722b */ /* 0x000fe2000000001e */
[----:B------:R-:W-:Y:S10]  /*0720*/  @!P1 BRA `(.L_x_13) ;  /* 0x0000000000089947 */ /* 0x000ff40003800000 */
[----:B------:R-:W-:-:S07]  /*0730*/  MOV R0, 0x750 ;  /* 0x0000075000007802 */ /* 0x000fce0000000f00 */
[----:B------:R-:W-:Y:S05]  /*0740*/  CALL.REL.NOINC `($__internal_1_$__cuda_sm20_dsqrt_rn_f64_mediumpath_v1) ;  /* 0x0000001000bc7944 */ /* 0x000fea0003c00000 */
.L_x_13:
[----:B------:R-:W-:Y:S05]  /*0750*/  BSYNC.RECONVERGENT B3 ;  /* 0x0000000000037941 */ /* 0x000fea0003800200 */
.L_x_12:
[----:B------:R0:W5:Y:S01]  /*0760*/  LDG.E.64 R26, desc[UR36][R16.64+0x20] ;  /* 0x00002024101a7981 */ /* 0x000162000c1e1b00 */
[----:B------:R-:W-:Y:S01]  /*0770*/  DADD R42, -RZ, |R24| ;  /* 0x00000000ff2a7229 */ /* 0x000fe20000000518 */
[----:B------:R-:W-:Y:S01]  /*0780*/  BSSY.RECONVERGENT B3, `(.L_x_14) ;  /* 0x0000004000037945 */ /* 0x000fe20003800200 */
[----:B------:R-:W-:Y:S01]  /*0790*/  IMAD.MOV.U32 R7, RZ, RZ, 0x40080000 ;  /* 0x40080000ff077424 */ /* 0x000fe200078e00ff */
[----:B------:R-:W-:-:S08]  /*07a0*/  MOV R0, 0x7c0 ;  /* 0x000007c000007802 */ /* 0x000fd00000000f00 */
[----:B0----5:R-:W-:Y:S05]  /*07b0*/  CALL.REL.NOINC `($_Z16simulationKernelP8matPointP4argsP4pair$__internal_accurate_pow) ;  /* 0x00000014005c7944 */ /* 0x021fea0003c00000 */
[----:B------:R-:W-:Y:S05]  /*07c0*/  BSYNC.RECONVERGENT B3 ;  /* 0x0000000000037941 */ /* 0x000fea0003800200 */
.L_x_14:
[----:B------:R-:W-:Y:S01]  /*07d0*/  DADD R6, R24, 3 ;  /* 0x4008000018067429 */ /* 0x000fe20000000000 */
[----:B------:R-:W-:Y:S01]  /*07e0*/  ISETP.GE.AND P1, PT, R25, RZ, PT ;  /* 0x000000ff1900720c */ /* 0x000fe20003f26270 */
[----:B------:R-:W-:Y:S01]  /*07f0*/  DADD R28, -RZ, -R8 ;  /* 0x00000000ff1c7229 */ /* 0x000fe20000000908 */
[----:B------:R-:W-:Y:S01]  /*0800*/  BSSY.RECONVERGENT B3, `(.L_x_15) ;  /* 0x0000011000037945 */ /* 0x000fe20003800200 */
[----:B------:R-:W-:Y:S02]  /*0810*/  DSETP.NEU.AND P3, PT, R22, RZ, PT ;  /* 0x000000ff1600722a */ /* 0x000fe40003f6d000 */
[----:B------:R-:W-:-:S04]  /*0820*/  DSETP.NEU.AND P2, PT, R24, 1, PT ;  /* 0x3ff000001800742a */ /* 0x000fc80003f4d000 */
[----:B------:R-:W-:Y:S02]  /*0830*/  LOP3.LUT R6, R7, 0x7ff00000, RZ, 0xc0, !PT ;  /* 0x7ff0000007067812 */ /* 0x000fe400078ec0ff */
[----:B------:R-:W-:Y:S02]  /*0840*/  FSEL R7, R28, R8, !P1 ;  /* 0x000000081c077208 */ /* 0x000fe40004800000 */
[----:B------:R-:W-:Y:S02]  /*0850*/  ISETP.NE.AND P4, PT, R6, 0x7ff00000, PT ;  /* 0x7ff000000600780c */ /* 0x000fe40003f85270 */
[----:B------:R-:W-:Y:S02]  /*0860*/  FSEL R9, R29, R9, !P1 ;  /* 0x000000091d097208 */ /* 0x000fe40004800000 */
[----:B------:R-:W-:Y:S02]  /*0870*/  FSEL R6, R7, RZ, P3 ;  /* 0x000000ff07067208 */ /* 0x000fe40001800000 */
[----:B------:R-:W-:-:S07]  /*0880*/  FSEL R7, R25, R9, !P3 ;  /* 0x0000000919077208 */ /* 0x000fce0005800000 */
[----:B------:R-:W-:Y:S05]  /*0890*/  @P4 BRA `(.L_x_16) ;  /* 0x00000000001c4947 */ /* 0x000fea0003800000 */
[----:B------:R-:W-:-:S14]  /*08a0*/  DSETP.GE.AND P3, PT, R22, RZ, PT ;  /* 0x000000ff1600722a */ /* 0x000fdc0003f66000 */
[----:B------:R-:W-:Y:S01]  /*08b0*/  @!P3 DADD R6, R24, 3 ;  /* 0x400800001806b429 */ /* 0x000fe20000000000 */
[----:B------:R-:W-:Y:S10]  /*08c0*/  @!P3 BRA `(.L_x_16) ;  /* 0x000000000010b947 */ /* 0x000ff40003800000 */
[----:B------:R-:W-:-:S14]  /*08d0*/  DSETP.NEU.AND P3, PT, |R24|, +INF , PT ;  /* 0x7ff000001800742a */ /* 0x000fdc0003f6d200 */
[----:B------:R-:W-:Y:S02]  /*08e0*/  @!P3 IMAD.MOV.U32 R0, RZ, RZ, -0x100000 ;  /* 0xfff00000ff00b424 */ /* 0x000fe400078e00ff */
[----:B------:R-:W-:-:S03]  /*08f0*/  @!P3 IMAD.MOV.U32 R6, RZ, RZ, RZ ;  /* 0x000000ffff06b224 */ /* 0x000fc600078e00ff */
[----:B------:R-:W-:-:S07]  /*0900*/  @!P3 SEL R7, R0, 0x7ff00000, !P1 ;  /* 0x7ff000000007b807 */ /* 0x000fce0004800000 */
.L_x_16:
[----:B------:R-:W-:Y:S05]  /*0910*/  BSYNC.RECONVERGENT B3 ;  /* 0x0000000000037941 */ /* 0x000fea0003800200 */
.L_x_15:
[----:B------:R-:W-:Y:S01]  /*0920*/  FSEL R23, R7, 1.875, P2 ;  /* 0x3ff0000007177808 */ /* 0x000fe20001000000 */
[----:B------:R-:W-:Y:S01]  /*0930*/  DMUL R24, R18, R26 ;  /* 0x0000001a12187228 */ /* 0x000fe20000000000 */
[----:B------:R-:W-:Y:S01]  /*0940*/  FSEL R22, R6, RZ, P2 ;  /* 0x000000ff06167208 */ /* 0x000fe20001000000 */
[----:B------:R-:W-:Y:S01]  /*0950*/  IMAD.MOV.U32 R6, RZ, RZ, 0x1 ;  /* 0x00000001ff067424 */ /* 0x000fe200078e00ff */
[----:B------:R-:W0:Y:S01]  /*0960*/  MUFU.RCP64H R7, R23 ;  /* 0x0000001700077308 */ /* 0x000e220000001800 */
[----:B------:R-:W-:Y:S06]  /*0970*/  BSSY.RECONVERGENT B3, `(.L_x_17) ;  /* 0x0000013000037945 */ /* 0x000fec0003800200 */
[----:B------:R-:W-:Y:S01]  /*0980*/  FSETP.GEU.AND P2, PT, |R25|, 6.5827683646048100446e-37, PT ;  /* 0x036000001900780b */ /* 0x000fe20003f4e200 */
[----:B0-----:R-:W-:-:S08]  /*0990*/  DFMA R8, -R22, R6, 1 ;  /* 0x3ff000001608742b */ /* 0x001fd00000000106 */
[----:B------:R-:W-:-:S08]  /*09a0*/  DFMA R8, R8, R8, R8 ;  /* 0x000000080808722b */ /* 0x000fd00000000008 */
[----:B------:R-:W-:-:S08]  /*09b0*/  DFMA R8, R6, R8, R6 ;  /* 0x000000080608722b */ /* 0x000fd00000000006 */
[----:B------:R-:W-:-:S08]  /*09c0*/  DFMA R6, -R22, R8, 1 ;  /* 0x3ff000001606742b */ /* 0x000fd00000000108 */
[----:B------:R-:W-:-:S08]  /*09d0*/  DFMA R6, R8, R6, R8 ;  /* 0x000000060806722b */ /* 0x000fd00000000008 */
[----:B------:R-:W-:-:S08]  /*09e0*/  DMUL R8, R24, R6 ;  /* 0x0000000618087228 */ /* 0x000fd00000000000 */
[----:B------:R-:W-:-:S08]  /*09f0*/  DFMA R18, -R22, R8, R24 ;  /* 0x000000081612722b */ /* 0x000fd00000000118 */
[----:B------:R-:W-:-:S10]  /*0a00*/  DFMA R6, R6, R18, R8 ;  /* 0x000000120606722b */ /* 0x000fd40000000008 */
[----:B------:R-:W-:-:S05]  /*0a10*/  FFMA R0, RZ, R23, R7 ;  /* 0x00000017ff007223 */ /* 0x000fca0000000007 */
[----:B------:R-:W-:-:S13]  /*0a20*/  FSETP.GT.AND P1, PT, |R0|, 1.469367938527859385e-39, PT ;  /* 0x001000000000780b */ /* 0x000fda0003f24200 */
[----:B------:R-:W-:Y:S05]  /*0a30*/  @P1 BRA P2, `(.L_x_18) ;  /* 0x0000000000181947 */ /* 0x000fea0001000000 */
[----:B------:R-:W-:Y:S01]  /*0a40*/  IMAD.MOV.U32 R18, RZ, RZ, R24 ;  /* 0x000000ffff127224 */ /* 0x000fe200078e0018 */
[----:B------:R-:W-:Y:S01]  /*0a50*/  MOV R28, 0xaa0 ;  /* 0x00000aa0001c7802 */ /* 0x000fe20000000f00 */
[----:B------:R-:W-:Y:S02]  /*0a60*/  IMAD.MOV.U32 R19, RZ, RZ, R25 ;  /* 0x000000ffff137224 */ /* 0x000fe400078e0019 */
[----:B------:R-:W-:Y:S02]  /*0a70*/  IMAD.MOV.U32 R8, RZ, RZ, R22 ;  /* 0x000000ffff087224 */ /* 0x000fe400078e0016 */
[----:B------:R-:W-:-:S07]  /*0a80*/  IMAD.MOV.U32 R9, RZ, RZ, R23 ;  /* 0x000000ffff097224 */ /* 0x000fce00078e0017 */
[----:B------:R-:W-:Y:S05]  /*0a90*/  CALL.REL.NOINC `($__internal_0_$__cuda_sm20_div_rn_f64_full) ;  /* 0x0000000800747944 */ /* 0x000fea0003c00000 */
.L_x_18:
[----:B------:R-:W-:Y:S05]  /*0aa0*/  BSYNC.RECONVERGENT B3 ;  /* 0x0000000000037941 */ /* 0x000fea0003800200 */
.L_x_17:
[----:B------:R-:W0:Y:S01]  /*0ab0*/  MUFU.RCP64H R9, R23 ;  /* 0x0000001700097308 */ /* 0x000e220000001800 */
[----:B------:R-:W-:Y:S01]  /*0ac0*/  IMAD.MOV.U32 R8, RZ, RZ, 0x1 ;  /* 0x00000001ff087424 */ /* 0x000fe200078e00ff */
[----:B------:R-:W-:Y:S01]  /*0ad0*/  DMUL R20, R20, R26 ;  /* 0x0000001a14147228 */ /* 0x000fe20000000000 */
[----:B------:R-:W-:Y:S01]  /*0ae0*/  BSSY.RECONVERGENT B3, `(.L_x_19) ;  /* 0x0000016000037945 */ /* 0x000fe20003800200 */
[----:B------:R-:W-:-:S08]  /*0af0*/  DADD R14, R14, R6 ;  /* 0x000000000e0e7229 */ /* 0x000fd00000000006 */
        /* <DEDUP_REMOVED lines=18> */
[----:B------:R-:W-:Y:S02]  /*0c20*/  IMAD.MOV.U32 R8, RZ, RZ, R6 ;  /* 0x000000ffff087224 */ /* 0x000fe400078e0006 */
[----:B------:R-:W-:-:S07]  /*0c30*/  IMAD.MOV.U32 R9, RZ, RZ, R7 ;  /* 0x000000ffff097224 */ /* 0x000fce00078e0007 */
.L_x_20:
[----:B------:R-:W-:Y:S05]  /*0c40*/  BSYNC.RECONVERGENT B3 ;  /* 0x0000000000037941 */ /* 0x000fea0003800200 */
.L_x_19:
[----:B------:R-:W-:-:S11]  /*0c50*/  DADD R12, R12, R8 ;  /* 0x000000000c0c7229 */ /* 0x000fd60000000008 */
.L_x_5:
[----:B------:R-:W-:Y:S05]  /*0c60*/  BSYNC.RECONVERGENT B0 ;  /* 0x0000000000007941 */ /* 0x000fea0003800200 */
.L_x_4:
[----:B------:R-:W-:Y:S02]  /*0c70*/  IADD3 R16, P2, PT, R16, 0x28, RZ ;  /* 0x0000002810107810 */ /* 0x000fe40007f5e0ff */
[----:B------:R-:W-:-:S03]  /*0c80*/  IADD3 R4, P1, PT, R4, -0x1, RZ ;  /* 0xffffffff04047810 */ /* 0x000fc60007f3e0ff */
[----:B------:R-:W-:Y:S01]  /*0c90*/  IMAD.X R17, RZ, RZ, R17, P2 ;  /* 0x000000ffff117224 */ /* 0x000fe200010e0611 */
[----:B------:R-:W-:Y:S01]  /*0ca0*/  IADD3.X R5, PT, PT, R5, -0x1, RZ, P1, !PT ;  /* 0xffffffff05057810 */ /* 0x000fe20000ffe4ff */
[----:B------:R-:W-:Y:S08]  /*0cb0*/  @P0 BRA `(.L_x_21) ;  /* 0xfffffff400340947 */ /* 0x000ff0000383ffff */
[----:B------:R-:W-:Y:S05]  /*0cc0*/  BSYNC.RECONVERGENT B1 ;  /* 0x0000000000017941 */ /* 0x000fea0003800200 */
.L_x_3:
[----:B------:R-:W0:Y:S01]  /*0cd0*/  LDC.64 R4, c[0x0][0x380] ;  /* 0x0000e000ff047b82 */ /* 0x000e220000000a00 */
[----:B------:R-:W-:Y:S01]  /*0ce0*/  IMAD R19, R2, 0x28, RZ ;  /* 0x0000002802137824 */ /* 0x000fe200078e02ff */
[----:B------:R-:W1:Y:S06]  /*0cf0*/  LDCU.64 UR4, c[0x0][0x390] ;  /* 0x00007200ff0477ac */ /* 0x000e6c0008000a00 */
[----:B------:R-:W2:Y:S01]  /*0d00*/  LDC.64 R16, c[0x0][0x388] ;  /* 0x0000e200ff107b82 */ /* 0x000ea20000000a00 */
[----:B0-----:R-:W-:-:S04]  /*0d10*/  IMAD.WIDE.U32 R6, R3, 0x28, R4 ;  /* 0x0000002803067825 */ /* 0x001fc800078e0004 */
[----:B------:R-:W-:Y:S02]  /*0d20*/  IMAD.IADD R19, R7, 0x1, R19 ;  /* 0x0000000107137824 */ /* 0x000fe400078e0213 */
[----:B------:R-:W-:Y:S01]  /*0d30*/  IMAD.MOV.U32 R18, RZ, RZ, R6 ;  /* 0x000000ffff127224 */ /* 0x000fe200078e0006 */
[----:B--2---:R-:W2:Y:S04]  /*0d40*/  LDG.E.64 R4, desc[UR36][R16.64+0x8] ;  /* 0x0000082410047981 */ /* 0x004ea8000c1e1b00 */
[----:B------:R-:W2:Y:S02]  /*0d50*/  LDG.E.64 R6, desc[UR36][R18.64+0x20] ;  /* 0x0000202412067981 */ /* 0x000ea4000c1e1b00 */
[----:B--2---:R-:W-:Y:S01]  /*0d60*/  DMUL R4, R4, R6 ;  /* 0x0000000604047228 */ /* 0x004fe20000000000 */
[----:B-1----:R-:W-:-:S04]  /*0d70*/  LEA R6, P0, R3, UR4, 0x4 ;  /* 0x0000000403067c11 */ /* 0x002fc8000f8020ff */
[----:B------:R-:W-:-:S03]  /*0d80*/  LEA.HI.X R7, R3, UR5, R2, 0x4, P0 ;  /* 0x0000000503077c11 */ /* 0x000fc600080f2402 */
[----:B------:R-:W-:-:S07]  /*0d90*/  DMUL R4, R14, R4 ;  /* 0x000000040e047228 */ /* 0x000fce0000000000 */
[----:B------:R0:W-:Y:S04]  /*0da0*/  STG.E.64 desc[UR36][R6.64], R4 ;  /* 0x0000000406007986 */ /* 0x0001e8000c101b24 */
[----:B------:R-:W2:Y:S04]  /*0db0*/  LDG.E.64 R10, desc[UR36][R18.64+0x20] ;  /* 0x00002024120a7981 */ /* 0x000ea8000c1e1b00 */
[----:B------:R-:W2:Y:S02]  /*0dc0*/  LDG.E.64 R8, desc[UR36][R16.64+0x8] ;  /* 0x0000082410087981 */ /* 0x000ea4000c1e1b00 */
[----:B--2---:R-:W-:-:S08]  /*0dd0*/  DMUL R8, R8, R10 ;  /* 0x0000000a08087228 */ /* 0x004fd00000000000 */
[----:B------:R-:W-:-:S07]  /*0de0*/  DMUL R8, R12, R8 ;  /* 0x000000080c087228 */ /* 0x000fce0000000000 */
[----:B------:R0:W-:Y:S04]  /*0df0*/  STG.E.64 desc[UR36][R6.64+0x8], R8 ;  /* 0x0000080806007986 */ /* 0x0001e8000c101b24 */
[----:B------:R-:W2:Y:S01]  /*0e00*/  LDG.E.64 R10, desc[UR36][R16.64] ;  /* 0x00000024100a7981 */ /* 0x000ea2000c1e1b00 */
[----:B------:R-:W-:-:S05]  /*0e10*/  IADD3 R3, P0, PT, R3, 0x1, RZ ;  /* 0x0000000103037810 */ /* 0x000fca0007f1e0ff */
[----:B------:R-:W-:Y:S01]  /*0e20*/  IMAD.X R2, RZ, RZ, R2, P0 ;  /* 0x000000ffff027224 */ /* 0x000fe200000e0602 */
[----:B--2---:R-:W-:-:S04]  /*0e30*/  ISETP.GE.U32.AND P0, PT, R3, R10, PT ;  /* 0x0000000a0300720c */ /* 0x004fc80003f06070 */
[----:B------:R-:W-:-:S13]  /*0e40*/  ISETP.GE.U32.AND.EX P0, PT, R2, R11, PT, P0 ;  /* 0x0000000b0200720c */ /* 0x000fda0003f06100 */
[----:B0-----:R-:W-:Y:S05]  /*0e50*/  @!P0 BRA `(.L_x_22) ;  /* 0xfffffff000ac8947 */ /* 0x001fea000383ffff */
[----:B------:R-:W-:Y:S05]  /*0e60*/  BSYNC.RECONVERGENT B2 ;  /* 0x0000000000027941 */ /* 0x000fea0003800200 */
.L_x_2:
[----:B------:R-:W-:Y:S01]  /*0e70*/  ISETP.NE.U32.AND P0, PT, R10, RZ, PT ;  /* 0x000000ff0a00720c */ /* 0x000fe20003f05070 */
[----:B------:R-:W-:Y:S03]  /*0e80*/  BSSY.RECONVERGENT B0, `(.L_x_1) ;  /* 0x0000056000007945 */ /* 0x000fe60003800200 */
[----:B------:R-:W-:-:S13]  /*0e90*/  ISETP.NE.AND.EX P0, PT, R11, RZ, PT, P0 ;  /* 0x000000ff0b00720c */ /* 0x000fda0003f05300 */
[----:B------:R-:W-:Y:S05]  /*0ea0*/  @!P0 BRA `(.L_x_23) ;  /* 0x00000004004c8947 */ /* 0x000fea0003800000 */
[----:B------:R-:W0:Y:S01]  /*0eb0*/  LDC.64 R4, c[0x0][0x380] ;  /* 0x0000e000ff047b82 */ /* 0x000e220000000a00 */
[----:B------:R-:W-:-:S07]  /*0ec0*/  CS2R R20, SRZ ;  /* 0x0000000000147805 */ /* 0x000fce000001ff00 */
.L_x_28:
[----:B------:R-:W-:Y:S01]  /*0ed0*/  IMAD R3, R20, 0x28, RZ ;  /* 0x0000002814037824 */ /* 0x000fe200078e02ff */
[----:B------:R-:W1:Y:S01]  /*0ee0*/  LDCU.64 UR4, c[0x0][0x390] ;  /* 0x00007200ff0477ac */ /* 0x000e620008000a00 */
[----:B0-----:R-:W-:-:S04]  /*0ef0*/  IMAD.WIDE.U32 R10, R21, 0x28, R4 ;  /* 0x00000028150a7825 */ /* 0x001fc800078e0004 */
[----:B------:R-:W-:-:S05]  /*0f00*/  IMAD.IADD R11, R11, 0x1, R3 ;  /* 0x000000010b0b7824 */ /* 0x000fca00078e0203 */
[----:B------:R-:W2:Y:S01]  /*0f10*/  LDG.E.64 R12, desc[UR36][R10.64+0x20] ;  /* 0x000020240a0c7981 */ /* 0x000ea2000c1e1b00 */
[----:B-1----:R-:W-:-:S04]  /*0f20*/  LEA R16, P0, R21, UR4, 0x4 ;  /* 0x0000000415107c11 */ /* 0x002fc8000f8020ff */
[----:B------:R-:W-:-:S05]  /*0f30*/  LEA.HI.X R17, R21, UR5, R20, 0x4, P0 ;  /* 0x0000000515117c11 */ /* 0x000fca00080f2414 */
[----:B------:R-:W3:Y:S01]  /*0f40*/  LDG.E.64 R14, desc[UR36][R16.64] ;  /* 0x00000024100e7981 */ /* 0x000ee2000c1e1b00 */
[----:B------:R-:W-:Y:S01]  /*0f50*/  IMAD.MOV.U32 R2, RZ, RZ, 0x1 ;  /* 0x00000001ff027424 */ /* 0x000fe200078e00ff */
[----:B------:R-:W-:Y:S01]  /*0f60*/  BSSY.RECONVERGENT B1, `(.L_x_24) ;  /* 0x0000016000017945 */ /* 0x000fe20003800200 */
[----:B--2---:R-:W0:Y:S04]  /*0f70*/  MUFU.RCP64H R3, R13 ;  /* 0x0000000d00037308 */ /* 0x004e280000001800 */
[----:B0-----:R-:W-:Y:S01]  /*0f80*/  DFMA R6, -R12, R2, 1 ;  /* 0x3ff000000c06742b */ /* 0x001fe20000000102 */
[----:B---3--:R-:W-:-:S07]  /*0f90*/  FSETP.GEU.AND P1, PT, |R15|, 6.5827683646048100446e-37, PT ;  /* 0x036000000f00780b */ /* 0x008fce0003f2e200 */
        /* <DEDUP_REMOVED lines=10> */
[----:B------:R-:W-:Y:S01]  /*1040*/  MOV R18, R14 ;  /* 0x0000000e00127202 */ /* 0x000fe20000000f00 */
[----:B------:R-:W-:Y:S01]  /*1050*/  IMAD.MOV.U32 R19, RZ, RZ, R15 ;  /* 0x000000ffff137224 */ /* 0x000fe200078e000f */
[----:B------:R-:W-:Y:S01]  /*1060*/  MOV R28, 0x10a0 ;  /* 0x000010a0001c7802 */ /* 0x000fe20000000f00 */
[----:B------:R-:W-:Y:S02]  /*1070*/  IMAD.MOV.U32 R8, RZ, RZ, R12 ;  /* 0x000000ffff087224 */ /* 0x000fe400078e000c */
[----:B------:R-:W-:-:S07]  /*1080*/  IMAD.MOV.U32 R9, RZ, RZ, R13 ;  /* 0x000000ffff097224 */ /* 0x000fce00078e000d */
[----:B------:R-:W-:Y:S05]  /*1090*/  CALL.REL.NOINC `($__internal_0_$__cuda_sm20_div_rn_f64_full) ;  /* 0x0000000000f47944 */ /* 0x000fea0003c00000 */
[----:B------:R-:W-:Y:S02]  /*10a0*/  IMAD.MOV.U32 R2, RZ, RZ, R6 ;  /* 0x000000ffff027224 */ /* 0x000fe400078e0006 */
[----:B------:R-:W-:-:S07]  /*10b0*/  IMAD.MOV.U32 R3, RZ, RZ, R7 ;  /* 0x000000ffff037224 */ /* 0x000fce00078e0007 */
.L_x_25:
[----:B------:R-:W-:Y:S05]  /*10c0*/  BSYNC.RECONVERGENT B1 ;  /* 0x0000000000017941 */ /* 0x000fea0003800200 */
.L_x_24:
[----:B------:R-:W0:Y:S01]  /*10d0*/  LDC.64 R8, c[0x0][0x388] ;  /* 0x0000e200ff087b82 */ /* 0x000e220000000a00 */
[----:B------:R-:W2:Y:S04]  /*10e0*/  LDG.E.64 R6, desc[UR36][R10.64+0x10] ;  /* 0x000010240a067981 */ /* 0x000ea8000c1e1b00 */
[----:B0-----:R-:W2:Y:S02]  /*10f0*/  LDG.E.64 R14, desc[UR36][R8.64+0x10] ;  /* 0x00001024080e7981 */ /* 0x001ea4000c1e1b00 */
[----:B--2---:R-:W-:-:S07]  /*1100*/  DFMA R14, R14, R2, R6 ;  /* 0x000000020e0e722b */ /* 0x004fce0000000006 */
[----:B------:R0:W-:Y:S04]  /*1110*/  STG.E.64 desc[UR36][R10.64+0x10], R14 ;  /* 0x0000100e0a007986 */ /* 0x0001e8000c101b24 */
[----:B------:R-:W2:Y:S01]  /*1120*/  LDG.E.64 R16, desc[UR36][R16.64+0x8] ;  /* 0x0000082410107981 */ /* 0x000ea2000c1e1b00 */
[----:B------:R-:W1:Y:S01]  /*1130*/  MUFU.RCP64H R3, R13 ;  /* 0x0000000d00037308 */ /* 0x000e620000001800 */
[----:B------:R-:W-:Y:S01]  /*1140*/  IMAD.MOV.U32 R2, RZ, RZ, 0x1 ;  /* 0x00000001ff027424 */ /* 0x000fe200078e00ff */
[----:B------:R-:W-:Y:S05]  /*1150*/  BSSY.RECONVERGENT B1, `(.L_x_26) ;  /* 0x0000015000017945 */ /* 0x000fea0003800200 */
[----:B-1----:R-:W-:-:S08]  /*1160*/  DFMA R6, -R12, R2, 1 ;  /* 0x3ff000000c06742b */ /* 0x002fd00000000102 */
[----:B------:R-:W-:-:S08]  /*1170*/  DFMA R6, R6, R6, R6 ;  /* 0x000000060606722b */ /* 0x000fd00000000006 */
[----:B------:R-:W-:-:S08]  /*1180*/  DFMA R6, R2, R6, R2 ;  /* 0x000000060206722b */ /* 0x000fd00000000002 */
[----:B------:R-:W-:-:S08]  /*1190*/  DFMA R2, -R12, R6, 1 ;  /* 0x3ff000000c02742b */ /* 0x000fd00000000106 */
[----:B------:R-:W-:-:S08]  /*11a0*/  DFMA R18, R6, R2, R6 ;  /* 0x000000020612722b */ /* 0x000fd00000000006 */
[----:B--2---:R-:W-:Y:S01]  /*11b0*/  DMUL R2, R18, R16 ;  /* 0x0000001012027228 */ /* 0x004fe20000000000 */
[----:B------:R-:W-:-:S07]  /*11c0*/  FSETP.GEU.AND P1, PT, |R17|, 6.5827683646048100446e-37, PT ;  /* 0x036000001100780b */ /* 0x000fce0003f2e200 */
[----:B------:R-:W-:-:S08]  /*11d0*/  DFMA R6, -R12, R2, R16 ;  /* 0x000000020c06722b */ /* 0x000fd00000000110 */
[----:B------:R-:W-:-:S10]  /*11e0*/  DFMA R2, R18, R6, R2 ;  /* 0x000000061202722b */ /* 0x000fd40000000002 */
[----:B------:R-:W-:-:S05]  /*11f0*/  FFMA R0, RZ, R13, R3 ;  /* 0x0000000dff007223 */ /* 0x000fca0000000003 */
[----:B------:R-:W-:-:S13]  /*1200*/  FSETP.GT.AND P0, PT, |R0|, 1.469367938527859385e-39, PT ;  /* 0x001000000000780b */ /* 0x000fda0003f04200 */
[----:B0-----:R-:W-:Y:S05]  /*1210*/  @P0 BRA P1, `(.L_x_27) ;  /* 0x0000000000200947 */ /* 0x001fea0000800000 */
        /* <DEDUP_REMOVED lines=8> */
.L_x_27:
[----:B------:R-:W-:Y:S05]  /*12a0*/  BSYNC.RECONVERGENT B1 ;  /* 0x0000000000017941 */ /* 0x000fea0003800200 */
.L_x_26:
[----:B------:R-:W0:Y:S01]  /*12b0*/  LDC.64 R16, c[0x0][0x388] ;  /* 0x0000e200ff107b82 */ /* 0x000e220000000a00 */
[----:B------:R-:W2:Y:S04]  /*12c0*/  LDG.E.64 R8, desc[UR36][R10.64+0x18] ;  /* 0x000018240a087981 */ /* 0x000ea8000c1e1b00 */
[----:B------:R-:W3:Y:S04]  /*12d0*/  LDG.E.64 R12, desc[UR36][R10.64+0x8] ;  /* 0x000008240a0c7981 */ /* 0x000ee8000c1e1b00 */
[----:B0-----:R-:W2:Y:S02]  /*12e0*/  LDG.E.64 R6, desc[UR36][R16.64+0x10] ;  /* 0x0000102410067981 */ /* 0x001ea4000c1e1b00 */
[----:B--2---:R-:W-:-:S02]  /*12f0*/  DFMA R6, R6, R2, R8 ;  /* 0x000000020606722b */ /* 0x004fc40000000008 */
[----:B------:R-:W2:Y:S05]  /*1300*/  LDG.E.64 R8, desc[UR36][R10.64] ;  /* 0x000000240a087981 */ /* 0x000eaa000c1e1b00 */
[----:B------:R1:W-:Y:S04]  /*1310*/  STG.E.64 desc[UR36][R10.64+0x18], R6 ;  /* 0x000018060a007986 */ /* 0x0003e8000c101b24 */
[----:B------:R-:W2:Y:S02]  /*1320*/  LDG.E.64 R2, desc[UR36][R16.64+0x10] ;  /* 0x0000102410027981 */ /* 0x000ea4000c1e1b00 */
[----:B--2---:R-:W-:-:S07]  /*1330*/  DFMA R2, R14, R2, R8 ;  /* 0x000000020e02722b */ /* 0x004fce0000000008 */
[----:B------:R1:W-:Y:S04]  /*1340*/  STG.E.64 desc[UR36][R10.64], R2 ;  /* 0x000000020a007986 */ /* 0x0003e8000c101b24 */
[----:B------:R-:W3:Y:S02]  /*1350*/  LDG.E.64 R8, desc[UR36][R16.64+0x10] ;  /* 0x0000102410087981 */ /* 0x000ee4000c1e1b00 */
[----:B---3--:R-:W-:-:S07]  /*1360*/  DFMA R8, R6, R8, R12 ;  /* 0x000000080608722b */ /* 0x008fce000000000c */
[----:B------:R1:W-:Y:S04]  /*1370*/  STG.E.64 desc[UR36][R10.64+0x8], R8 ;  /* 0x000008080a007986 */ /* 0x0003e8000c101b24 */
[----:B------:R-:W2:Y:S01]  /*1380*/  LDG.E.64 R12, desc[UR36][R16.64] ;  /* 0x00000024100c7981 */ /* 0x000ea2000c1e1b00 */
[----:B------:R-:W-:-:S05]  /*1390*/  IADD3 R21, P0, PT, R21, 0x1, RZ ;  /* 0x0000000115157810 */ /* 0x000fca0007f1e0ff */
[----:B------:R-:W-:Y:S01]  /*13a0*/  IMAD.X R20, RZ, RZ, R20, P0 ;  /* 0x000000ffff147224 */ /* 0x000fe200000e0614 */
[----:B--2---:R-:W-:-:S04]  /*13b0*/  ISETP.GE.U32.AND P0, PT, R21, R12, PT ;  /* 0x0000000c1500720c */ /* 0x004fc80003f06070 */
[----:B------:R-:W-:-:S13]  /*13c0*/  ISETP.GE.U32.AND.EX P0, PT, R20, R13, PT, P0 ;  /* 0x0000000d1400720c */ /* 0x000fda0003f06100 */
[----:B-1----:R-:W-:Y:S05]  /*13d0*/  @!P0 BRA `(.L_x_28) ;  /* 0xfffffff800bc8947 */ /* 0x002fea000383ffff */
.L_x_23:
[----:B------:R-:W-:Y:S05]  /*13e0*/  BSYNC.RECONVERGENT B0 ;  /* 0x0000000000007941 */ /* 0x000fea0003800200 */
.L_x_1:
[----:B------:R-:W-:Y:S01]  /*13f0*/  MOV R0, 0x8 ;  /* 0x0000000800007802 */ /* 0x000fe20000000f00 */
[----:B------:R-:W0:Y:S03]  /*1400*/  LDCU.64 UR4, c[0x0][0x390] ;  /* 0x00007200ff0477ac */ /* 0x000e260008000a00 */
[----:B------:R1:W2:Y:S01]  /*1410*/  LDC.64 R2, c[0x4][R0] ;  /* 0x0100000000027b82 */ /* 0x0002a20000000a00 */
[----:B0-----:R-:W-:Y:S02]  /*1420*/  IMAD.U32 R4, RZ, RZ, UR4 ;  /* 0x00000004ff047e24 */ /* 0x001fe4000f8e00ff */
[----:B-1----:R-:W-:-:S07]  /*1430*/  IMAD.U32 R5, RZ, RZ, UR5 ;  /* 0x00000005ff057e24 */ /* 0x002fce000f8e00ff */
[----:B------:R-:W-:-:S07]  /*1440*/  LEPC R20, `(.L_x_29) ;  /* 0x000000001014794e */ /* 0x000fce0000000000 */
[----:B--2---:R-:W-:Y:S05]  /*1450*/  CALL.ABS.NOINC R2 ;  /* 0x0000000002007343 */ /* 0x004fea0003c00000 */
.L_x_29:
[----:B------:R-:W-:Y:S05]  /*1460*/  EXIT ;  /* 0x000000000000794d */ /* 0x000fea0003800000 */
        .weak           $__internal_0_$__cuda_sm20_div_rn_f64_full
        .type           $__internal_0_$__cuda_sm20_div_rn_f64_full,@function
        .size           $__internal_0_$__cuda_sm20_div_rn_f64_full,($__internal_1_$__cuda_sm20_dsqrt_rn_f64_mediumpath_v1 - $__internal_0_$__cuda_sm20_div_rn_f64_full)
$__internal_0_$__cuda_sm20_div_rn_f64_full:
[C---:B------:R-:W-:Y:S01]  /*1470*/  FSETP.GEU.AND P1, PT, |R9|.reuse, 1.469367938527859385e-39, PT ;  /* 0x001000000900780b */ /* 0x040fe20003f2e200 */
[----:B------:R-:W-:Y:S01]  /*1480*/  IMAD.MOV.U32 R32, RZ, RZ, 0x1 ;  /* 0x00000001ff207424 */ /* 0x000fe200078e00ff */
[----:B------:R-:W-:Y:S01]  /*1490*/  LOP3.LUT R6, R9, 0x800fffff, RZ, 0xc0, !PT ;  /* 0x800fffff09067812 */ /* 0x000fe200078ec0ff */
[----:B------:R-:W-:Y:S01]  /*14a0*/  BSSY.RECONVERGENT B4, `(.L_x_30) ;  /* 0x0000055000047945 */ /* 0x000fe20003800200 */
[C---:B------:R-:W-:Y:S02]  /*14b0*/  FSETP.GEU.AND P3, PT, |R19|.reuse, 1.469367938527859385e-39, PT ;  /* 0x001000001300780b */ /* 0x040fe40003f6e200 */
[----:B------:R-:W-:Y:S01]  /*14c0*/  LOP3.LUT R7, R6, 0x3ff00000, RZ, 0xfc, !PT ;  /* 0x3ff0000006077812 */ /* 0x000fe200078efcff */
[----:B------:R-:W-:Y:S01]  /*14d0*/  IMAD.MOV.U32 R6, RZ, RZ, R8 ;  /* 0x000000ffff067224 */ /* 0x000fe200078e0008 */
[----:B------:R-:W-:Y:S02]  /*14e0*/  LOP3.LUT R29, R19, 0x7ff00000, RZ, 0xc0, !PT ;  /* 0x7ff00000131d7812 */ /* 0x000fe400078ec0ff */
[----:B------:R-:W-:-:S03]  /*14f0*/  LOP3.LUT R30, R9, 0x7ff00000, RZ, 0xc0, !PT ;  /* 0x7ff00000091e7812 */ /* 0x000fc600078ec0ff */
[----:B------:R-:W-:Y:S01]  /*1500*/  @!P1 DMUL R6, R8, 8.98846567431157953865e+307 ;  /* 0x7fe0000008069828 */ /* 0x000fe20000000000 */
[----:B------:R-:W-:-:S03]  /*1510*/  ISETP.GE.U32.AND P2, PT, R29, R30, PT ;  /* 0x0000001e1d00720c */ /* 0x000fc60003f46070 */
[----:B------:R-:W-:Y:S01]  /*1520*/  @!P3 LOP3.LUT R0, R9, 0x7ff00000, RZ, 0xc0, !PT ;  /* 0x7ff000000900b812 */ /* 0x000fe200078ec0ff */
[----:B------:R-:W-:Y:S01]  /*1530*/  @!P3 IMAD.MOV.U32 R36, RZ, RZ, RZ ;  /* 0x000000ffff24b224 */ /* 0x000fe200078e00ff */
[----:B------:R-:W0:Y:S02]  /*1540*/  MUFU.RCP64H R33, R7 ;  /* 0x0000000700217308 */ /* 0x000e240000001800 */
[----:B------:R-:W-:Y:S01]  /*1550*/  @!P3 ISETP.GE.U32.AND P4, PT, R29, R0, PT ;  /* 0x000000001d00b20c */ /* 0x000fe20003f86070 */
[----:B------:R-:W-:-:S05]  /*1560*/  IMAD.MOV.U32 R0, RZ, RZ, 0x1ca00000 ;  /* 0x1ca00000ff007424 */ /* 0x000fca00078e00ff */
[----:B------:R-:W-:-:S04]  /*1570*/  @!P3 SEL R31, R0, 0x63400000, !P4 ;  /* 0x63400000001fb807 */ /* 0x000fc80006000000 */
[----:B------:R-:W-:-:S04]  /*1580*/  @!P3 LOP3.LUT R31, R31, 0x80000000, R19, 0xf8, !PT ;  /* 0x800000001f1fb812 */ /* 0x000fc800078ef813 */
[----:B------:R-:W-:Y:S01]  /*1590*/  @!P3 LOP3.LUT R37, R31, 0x100000, RZ, 0xfc, !PT ;  /* 0x001000001f25b812 */ /* 0x000fe200078efcff */
[----:B0-----:R-:W-:-:S08]  /*15a0*/  DFMA R24, R32, -R6, 1 ;  /* 0x3ff000002018742b */ /* 0x001fd00000000806 */
[----:B------:R-:W-:-:S08]  /*15b0*/  DFMA R24, R24, R24, R24 ;  /* 0x000000181818722b */ /* 0x000fd00000000018 */
[----:B------:R-:W-:Y:S01]  /*15c0*/  DFMA R32, R32, R24, R32 ;  /* 0x000000182020722b */ /* 0x000fe20000000020 */
[----:B------:R-:W-:Y:S01]  /*15d0*/  SEL R25, R0, 0x63400000, !P2 ;  /* 0x6340000000197807 */ /* 0x000fe20005000000 */
[----:B------:R-:W-:-:S03]  /*15e0*/  IMAD.MOV.U32 R24, RZ, RZ, R18 ;  /* 0x000000ffff187224 */ /* 0x000fc600078e0012 */
[----:B------:R-:W-:-:S03]  /*15f0*/  LOP3.LUT R25, R25, 0x800fffff, R19, 0xf8, !PT ;  /* 0x800fffff19197812 */ /* 0x000fc600078ef813 */
[----:B------:R-:W-:-:S03]  /*1600*/  DFMA R34, R32, -R6, 1 ;  /* 0x3ff000002022742b */ /* 0x000fc60000000806 */
[----:B------:R-:W-:Y:S01]  /*1610*/  @!P3 DFMA R24, R24, 2, -R36 ;  /* 0x400000001818b82b */ /* 0x000fe20000000824 */
[----:B------:R-:W-:-:S04]  /*1620*/  IMAD.MOV.U32 R36, RZ, RZ, R29 ;  /* 0x000000ffff247224 */ /* 0x000fc800078e001d */
[----:B------:R-:W-:Y:S01]  /*1630*/  DFMA R34, R32, R34, R32 ;  /* 0x000000222022722b */ /* 0x000fe20000000020 */
[----:B------:R-:W-:Y:S01]  /*1640*/  IMAD.MOV.U32 R37, RZ, RZ, R30 ;  /* 0x000000ffff257224 */ /* 0x000fe200078e001e */
[----:B------:R-:W-:-:S03]  /*1650*/  @!P1 LOP3.LUT R37, R7, 0x7ff00000, RZ, 0xc0, !PT ;  /* 0x7ff0000007259812 */ /* 0x000fc600078ec0ff */
[----:B------:R-:W-:-:S03]  /*1660*/  @!P3 LOP3.LUT R36, R25, 0x7ff00000, RZ, 0xc0, !PT ;  /* 0x7ff000001924b812 */ /* 0x000fc600078ec0ff */
[----:B------:R-:W-:Y:S02]  /*1670*/  DMUL R32, R34, R24 ;  /* 0x0000001822207228 */ /* 0x000fe40000000000 */
[----:B------:R-:W-:-:S05]  /*1680*/  VIADD R38, R36, 0xffffffff ;  /* 0xffffffff24267836 */ /* 0x000fca0000000000 */
[----:B------:R-:W-:Y:S01]  /*1690*/  ISETP.GT.U32.AND P1, PT, R38, 0x7feffffe, PT ;  /* 0x7feffffe2600780c */ /* 0x000fe20003f24070 */
[----:B------:R-:W-:Y:S01]  /*16a0*/  VIADD R38, R37, 0xffffffff ;  /* 0xffffffff25267836 */ /* 0x000fe20000000000 */
[----:B------:R-:W-:-:S04]  /*16b0*/  DFMA R30, R32, -R6, R24 ;  /* 0x80000006201e722b */ /* 0x000fc80000000018 */
[----:B------:R-:W-:-:S04]  /*16c0*/  ISETP.GT.U32.OR P1, PT, R38, 0x7feffffe, P1 ;  /* 0x7feffffe2600780c */ /* 0x000fc80000f24470 */
[----:B------:R-:W-:-:S09]  /*16d0*/  DFMA R30, R34, R30, R32 ;  /* 0x0000001e221e722b */ /* 0x000fd20000000020 */
[----:B------:R-:W-:Y:S05]  /*16e0*/  @P1 BRA `(.L_x_31) ;  /* 0x00000000006c1947 */ /* 0x000fea0003800000 */
[----:B------:R-:W-:-:S04]  /*16f0*/  LOP3.LUT R32, R9, 0x7ff00000, RZ, 0xc0, !PT ;  /* 0x7ff0000009207812 */ /* 0x000fc800078ec0ff */
[CC--:B------:R-:W-:Y:S02]  /*1700*/  VIADDMNMX R18, R29.reuse, -R32.reuse, 0xb9600000, !PT ;  /* 0xb96000001d127446 */ /* 0x0c0fe40007800920 */
[----:B------:R-:W-:Y:S02]  /*1710*/  ISETP.GE.U32.AND P1, PT, R29, R32, PT ;  /* 0x000000201d00720c */ /* 0x000fe40003f26070 */
[----:B------:R-:W-:Y:S02]  /*1720*/  VIMNMX R18, PT, PT, R18, 0x46a00000, PT ;  /* 0x46a0000012127848 */ /* 0x000fe40003fe0100 */
[----:B------:R-:W-:-:S05]  /*1730*/  SEL R19, R0, 0x63400000, !P1 ;  /* 0x6340000000137807 */ /* 0x000fca0004800000 */
[----:B------:R-:W-:Y:S02]  /*1740*/  IMAD.IADD R0, R18, 0x1, -R19 ;  /* 0x0000000112007824 */ /* 0x000fe400078e0a13 */
[----:B------:R-:W-:Y:S02]  /*1750*/  IMAD.MOV.U32 R18, RZ, RZ, RZ ;  /* 0x000000ffff127224 */ /* 0x000fe400078e00ff */
[----:B------:R-:W-:-:S06]  /*1760*/  VIADD R19, R0, 0x7fe00000 ;  /* 0x7fe0000000137836 */ /* 0x000fcc0000000000 */
[----:B------:R-:W-:-:S10]  /*1770*/  DMUL R32, R30, R18 ;  /* 0x000000121e207228 */ /* 0x000fd40000000000 */
[----:B------:R-:W-:-:S13]  /*1780*/  FSETP.GTU.AND P1, PT, |R33|, 1.469367938527859385e-39, PT ;  /* 0x001000002100780b */ /* 0x000fda0003f2c200 */
[----:B------:R-:W-:Y:S05]  /*1790*/  @P1 BRA `(.L_x_32) ;  /* 0x0000000000941947 */ /* 0x000fea0003800000 */
[----:B------:R-:W-:Y:S01]  /*17a0*/  DFMA R6, R30, -R6, R24 ;  /* 0x800000061e06722b */ /* 0x000fe20000000018 */
[----:B------:R-:W-:-:S09]  /*17b0*/  IMAD.MOV.U32 R18, RZ, RZ, RZ ;  /* 0x000000ffff127224 */ /* 0x000fd200078e00ff */
[C---:B------:R-:W-:Y:S02]  /*17c0*/  FSETP.NEU.AND P1, PT, R7.reuse, RZ, PT ;  /* 0x000000ff0700720b */ /* 0x040fe40003f2d000 */
[----:B------:R-:W-:-:S04]  /*17d0*/  LOP3.LUT R9, R7, 0x80000000, R9, 0x48, !PT ;  /* 0x8000000007097812 */ /* 0x000fc800078e4809 */
[----:B------:R-:W-:-:S07]  /*17e0*/  LOP3.LUT R19, R9, R19, RZ, 0xfc, !PT ;  /* 0x0000001309137212 */ /* 0x000fce00078efcff */
[----:B------:R-:W-:Y:S05]  /*17f0*/  @!P1 BRA `(.L_x_32) ;  /* 0x00000000007c9947 */ /* 0x000fea0003800000 */
[----:B------:R-:W-:Y:S01]  /*1800*/  IADD3 R7, PT, PT, -R0, RZ, RZ ;  /* 0x000000ff00077210 */ /* 0x000fe20007ffe1ff */
[----:B------:R-:W-:Y:S01]  /*1810*/  IMAD.MOV.U32 R6, RZ, RZ, RZ ;  /* 0x000000ffff067224 */ /* 0x000fe200078e00ff */
[----:B------:R-:W-:-:S05]  /*1820*/  DMUL.RP R18, R30, R18 ;  /* 0x000000121e127228 */ /* 0x000fca0000008000 */
[----:B------:R-:W-:-:S05]  /*1830*/  DFMA R6, R32, -R6, R30 ;  /* 0x800000062006722b */ /* 0x000fca000000001e */
[----:B------:R-:W-:Y:S02]  /*1840*/  LOP3.LUT R9, R19, R9, RZ, 0x3c, !PT ;  /* 0x0000000913097212 */ /* 0x000fe400078e3cff */
[----:B------:R-:W-:-:S04]  /*1850*/  IADD3 R6, PT, PT, -R0, -0x43300000, RZ ;  /* 0xbcd0000000067810 */ /* 0x000fc80007ffe1ff */
[----:B------:R-:W-:-:S04]  /*1860*/  FSETP.NEU.AND P1, PT, |R7|, R6, PT ;  /* 0x000000060700720b */ /* 0x000fc80003f2d200 */
[----:B------:R-:W-:Y:S02]  /*1870*/  FSEL R32, R18, R32, !P1 ;  /* 0x0000002012207208 */ /* 0x000fe40004800000 */
[----:B------:R-:W-:Y:S01]  /*1880*/  FSEL R33, R9, R33, !P1 ;  /* 0x0000002109217208 */ /* 0x000fe20004800000 */
[----:B------:R-:W-:Y:S06]  /*1890*/  BRA `(.L_x_32) ;  /* 0x0000000000547947 */ /* 0x000fec0003800000 */
.L_x_31:
[----:B------:R-:W-:-:S14]  /*18a0*/  DSETP.NAN.AND P1, PT, R18, R18, PT ;  /* 0x000000121200722a */ /* 0x000fdc0003f28000 */
[----:B------:R-:W-:Y:S05]  /*18b0*/  @P1 BRA `(.L_x_33) ;  /* 0x0000000000441947 */ /* 0x000fea0003800000 */
[----:B------:R-:W-:-:S14]  /*18c0*/  DSETP.NAN.AND P1, PT, R8, R8, PT ;  /* 0x000000080800722a */ /* 0x000fdc0003f28000 */
[----:B------:R-:W-:Y:S05]  /*18d0*/  @P1 BRA `(.L_x_34) ;  /* 0x0000000000301947 */ /* 0x000fea0003800000 */
[----:B------:R-:W-:Y:S01]  /*18e0*/  ISETP.NE.AND P1, PT, R36, R37, PT ;  /* 0x000000252400720c */ /* 0x000fe20003f25270 */
[----:B------:R-:W-:Y:S02]  /*18f0*/  IMAD.MOV.U32 R32, RZ, RZ, 0x0 ;  /* 0x00000000ff207424 */ /* 0x000fe400078e00ff */
[----:B------:R-:W-:-:S10]  /*1900*/  IMAD.MOV.U32 R33, RZ, RZ, -0x80000 ;  /* 0xfff80000ff217424 */ /* 0x000fd400078e00ff */
[----:B------:R-:W-:Y:S05]  /*1910*/  @!P1 BRA `(.L_x_32) ;  /* 0x0000000000349947 */ /* 0x000fea0003800000 */
[----:B------:R-:W-:Y:S02]  /*1920*/  ISETP.NE.AND P1, PT, R36, 0x7ff00000, PT ;  /* 0x7ff000002400780c */ /* 0x000fe40003f25270 */
[----:B------:R-:W-:Y:S02]  /*1930*/  LOP3.LUT R33, R19, 0x80000000, R9, 0x48, !PT ;  /* 0x8000000013217812 */ /* 0x000fe400078e4809 */
[----:B------:R-:W-:-:S13]  /*1940*/  ISETP.EQ.OR P1, PT, R37, RZ, !P1 ;  /* 0x000000ff2500720c */ /* 0x000fda0004f22670 */
[----:B------:R-:W-:Y:S01]  /*1950*/  @P1 LOP3.LUT R0, R33, 0x7ff00000, RZ, 0xfc, !PT ;  /* 0x7ff0000021001812 */ /* 0x000fe200078efcff */
[----:B------:R-:W-:Y:S02]  /*1960*/  @!P1 IMAD.MOV.U32 R32, RZ, RZ, RZ ;  /* 0x000000ffff209224 */ /* 0x000fe400078e00ff */
[----:B------:R-:W-:Y:S02]  /*1970*/  @P1 IMAD.MOV.U32 R32, RZ, RZ, RZ ;  /* 0x000000ffff201224 */ /* 0x000fe400078e00ff */
[----:B------:R-:W-:Y:S01]  /*1980*/  @P1 IMAD.MOV.U32 R33, RZ, RZ, R0 ;  /* 0x000000ffff211224 */ /* 0x000fe200078e0000 */
[----:B------:R-:W-:Y:S06]  /*1990*/  BRA `(.L_x_32) ;  /* 0x0000000000147947 */ /* 0x000fec0003800000 */
.L_x_34:
[----:B------:R-:W-:Y:S01]  /*19a0*/  LOP3.LUT R33, R9, 0x80000, RZ, 0xfc, !PT ;  /* 0x0008000009217812 */ /* 0x000fe200078efcff */
[----:B------:R-:W-:Y:S01]  /*19b0*/  IMAD.MOV.U32 R32, RZ, RZ, R8 ;  /* 0x000000ffff207224 */ /* 0x000fe200078e0008 */
[----:B------:R-:W-:Y:S06]  /*19c0*/  BRA `(.L_x_32) ;  /* 0x0000000000087947 */ /* 0x000fec0003800000 */
.L_x_33:
[----:B------:R-:W-:Y:S01]  /*19d0*/  LOP3.LUT R33, R19, 0x80000, RZ, 0xfc, !PT ;  /* 0x0008000013217812 */ /* 0x000fe200078efcff */
[----:B------:R-:W-:-:S07]  /*19e0*/  IMAD.MOV.U32 R32, RZ, RZ, R18 ;  /* 0x000000ffff207224 */ /* 0x000fce00078e0012 */
.L_x_32:
[----:B------:R-:W-:Y:S05]  /*19f0*/  BSYNC.RECONVERGENT B4 ;  /* 0x0000000000047941 */ /* 0x000fea0003800200 */
.L_x_30:
[----:B------:R-:W-:Y:S02]  /*1a00*/  IMAD.MOV.U32 R29, RZ, RZ, 0x0 ;  /* 0x00000000ff1d7424 */ /* 0x000fe400078e00ff */
[----:B------:R-:W-:Y:S02]  /*1a10*/  IMAD.MOV.U32 R6, RZ, RZ, R32 ;  /* 0x000000ffff067224 */ /* 0x000fe400078e0020 */
[----:B------:R-:W-:Y:S01]  /*1a20*/  IMAD.MOV.U32 R7, RZ, RZ, R33 ;  /* 0x000000ffff077224 */ /* 0x000fe200078e0021 */
[----:B------:R-:W-:Y:S06]  /*1a30*/  RET.REL.NODEC R28 `(_Z16simulationKernelP8matPointP4argsP4pair) ;  /* 0xffffffe41c707950 */ /* 0x000fec0003c3ffff */
        .weak           $__internal_1_$__cuda_sm20_dsqrt_rn_f64_mediumpath_v1
        .type           $__internal_1_$__cuda_sm20_dsqrt_rn_f64_mediumpath_v1,@function
        .size           $__internal_1_$__cuda_sm20_dsqrt_rn_f64_mediumpath_v1,($_Z16simulationKernelP8matPointP4argsP4pair$__internal_accurate_pow - $__internal_1_$__cuda_sm20_dsqrt_rn_f64_mediumpath_v1)
$__internal_1_$__cuda_sm20_dsqrt_rn_f64_mediumpath_v1:
[----:B------:R-:W-:Y:S01]  /*1a40*/  ISETP.GE.U32.AND P1, PT, R8, -0x3400000, PT ;  /* 0xfcc000000800780c */ /* 0x000fe20003f26070 */
[----:B------:R-:W-:Y:S01]  /*1a50*/  BSSY.RECONVERGENT B4, `(.L_x_35) ;  /* 0x0000028000047945 */ /* 0x000fe20003800200 */
[----:B------:R-:W-:Y:S02]  /*1a60*/  IMAD.MOV.U32 R26, RZ, RZ, R28 ;  /* 0x000000ffff1a7224 */ /* 0x000fe400078e001c */
[----:B------:R-:W-:Y:S02]  /*1a70*/  IMAD.MOV.U32 R8, RZ, RZ, R32 ;  /* 0x000000ffff087224 */ /* 0x000fe400078e0020 */
[----:B------:R-:W-:Y:S02]  /*1a80*/  IMAD.MOV.U32 R9, RZ, RZ, R33 ;  /* 0x000000ffff097224 */ /* 0x000fe400078e0021 */
[----:B------:R-:W-:Y:S02]  /*1a90*/  IMAD.MOV.U32 R24, RZ, RZ, R22 ;  /* 0x000000ffff187224 */ /* 0x000fe400078e0016 */
[----:B------:R-:W-:-:S03]  /*1aa0*/  IMAD.MOV.U32 R25, RZ, RZ, R23 ;  /* 0x000000ffff197224 */ /* 0x000fc600078e0017 */
[----:B------:R-:W-:Y:S05]  /*1ab0*/  @!P1 BRA `(.L_x_36) ;  /* 0x0000000000209947 */ /* 0x000fea0003800000 */
[----:B------:R-:W-:-:S10]  /*1ac0*/  DFMA.RM R8, R8, R26, R30 ;  /* 0x0000001a0808722b */ /* 0x000fd4000000401e */
[----:B------:R-:W-:-:S05]  /*1ad0*/  IADD3 R26, P1, PT, R8, 0x1, RZ ;  /* 0x00000001081a7810 */ /* 0x000fca0007f3e0ff */
[----:B------:R-:W-:-:S06]  /*1ae0*/  IMAD.X R27, RZ, RZ, R9, P1 ;  /* 0x000000ffff1b7224 */ /* 0x000fcc00008e0609 */
[----:B------:R-:W-:-:S08]  /*1af0*/  DFMA.RP R24, -R8, R26, R24 ;  /* 0x0000001a0818722b */ /* 0x000fd00000008118 */
[----:B------:R-:W-:-:S06]  /*1b00*/  DSETP.GT.AND P1, PT, R24, RZ, PT ;  /* 0x000000ff1800722a */ /* 0x000fcc0003f24000 */
[----:B------:R-:W-:Y:S02]  /*1b10*/  FSEL R8, R26, R8, P1 ;  /* 0x000000081a087208 */ /* 0x000fe40000800000 */
[----:B------:R-:W-:Y:S01]  /*1b20*/  FSEL R9, R27, R9, P1 ;  /* 0x000000091b097208 */ /* 0x000fe20000800000 */
[----:B------:R-:W-:Y:S06]  /*1b30*/  BRA `(.L_x_37) ;  /* 0x0000000000647947 */ /* 0x000fec0003800000 */
.L_x_36:
[----:B------:R-:W-:-:S14]  /*1b40*/  DSETP.NE.AND P1, PT, R24, RZ, PT ;  /* 0x000000ff1800722a */ /* 0x000fdc0003f25000 */
[----:B------:R-:W-:Y:S05]  /*1b50*/  @!P1 BRA `(.L_x_38) ;  /* 0x0000000000589947 */ /* 0x000fea0003800000 */
[----:B------:R-:W-:-:S13]  /*1b60*/  ISETP.GE.AND P1, PT, R25, RZ, PT ;  /* 0x000000ff1900720c */ /* 0x000fda0003f26270 */
[----:B------:R-:W-:Y:S02]  /*1b70*/  @!P1 IMAD.MOV.U32 R8, RZ, RZ, 0x0 ;  /* 0x00000000ff089424 */ /* 0x000fe400078e00ff */
[----:B------:R-:W-:Y:S01]  /*1b80*/  @!P1 IMAD.MOV.U32 R9, RZ, RZ, -0x80000 ;  /* 0xfff80000ff099424 */ /* 0x000fe200078e00ff */
[----:B------:R-:W-:Y:S06]  /*1b90*/  @!P1 BRA `(.L_x_37) ;  /* 0x00000000004c9947 */ /* 0x000fec0003800000 */
[----:B------:R-:W-:-:S13]  /*1ba0*/  ISETP.GT.AND P1, PT, R25, 0x7fefffff, PT ;  /* 0x7fefffff1900780c */ /* 0x000fda0003f24270 */
[----:B------:R-:W-:Y:S05]  /*1bb0*/  @P1 BRA `(.L_x_38) ;  /* 0x0000000000401947 */ /* 0x000fea0003800000 */
[----:B------:R-:W-:Y:S01]  /*1bc0*/  DMUL R8, R24, 8.11296384146066816958e+31 ;  /* 0x4690000018087828 */ /* 0x000fe20000000000 */
[----:B------:R-:W-:Y:S02]  /*1bd0*/  IMAD.MOV.U32 R28, RZ, RZ, 0x0 ;  /* 0x00000000ff1c7424 */ /* 0x000fe400078e00ff */
[----:B------:R-:W-:Y:S02]  /*1be0*/  IMAD.MOV.U32 R24, RZ, RZ, RZ ;  /* 0x000000ffff187224 */ /* 0x000fe400078e00ff */
[----:B------:R-:W-:Y:S01]  /*1bf0*/  IMAD.MOV.U32 R29, RZ, RZ, 0x3fd80000 ;  /* 0x3fd80000ff1d7424 */ /* 0x000fe200078e00ff */
[----:B------:R-:W0:Y:S03]  /*1c00*/  MUFU.RSQ64H R25, R9 ;  /* 0x0000000900197308 */ /* 0x000e260000001c00 */
[----:B0-----:R-:W-:-:S08]  /*1c10*/  DMUL R26, R24, R24 ;  /* 0x00000018181a7228 */ /* 0x001fd00000000000 */
[----:B------:R-:W-:-:S08]  /*1c20*/  DFMA R26, R8, -R26, 1 ;  /* 0x3ff00000081a742b */ /* 0x000fd0000000081a */
[----:B------:R-:W-:Y:S02]  /*1c30*/  DFMA R28, R26, R28, 0.5 ;  /* 0x3fe000001a1c742b */ /* 0x000fe4000000001c */
[----:B------:R-:W-:-:S08]  /*1c40*/  DMUL R26, R24, R26 ;  /* 0x0000001a181a7228 */ /* 0x000fd00000000000 */
[----:B------:R-:W-:-:S08]  /*1c50*/  DFMA R26, R28, R26, R24 ;  /* 0x0000001a1c1a722b */ /* 0x000fd00000000018 */
[----:B------:R-:W-:Y:S02]  /*1c60*/  DMUL R24, R8, R26 ;  /* 0x0000001a08187228 */ /* 0x000fe40000000000 */
[----:B------:R-:W-:-:S06]  /*1c70*/  VIADD R27, R27, 0xfff00000 ;  /* 0xfff000001b1b7836 */ /* 0x000fcc0000000000 */
[----:B------:R-:W-:-:S08]  /*1c80*/  DFMA R28, R24, -R24, R8 ;  /* 0x80000018181c722b */ /* 0x000fd00000000008 */
[----:B------:R-:W-:-:S10]  /*1c90*/  DFMA R8, R26, R28, R24 ;  /* 0x0000001c1a08722b */ /* 0x000fd40000000018 */
[----:B------:R-:W-:Y:S01]  /*1ca0*/  VIADD R9, R9, 0xfcb00000 ;  /* 0xfcb0000009097836 */ /* 0x000fe20000000000 */
[----:B------:R-:W-:Y:S06]  /*1cb0*/  BRA `(.L_x_37) ;  /* 0x0000000000047947 */ /* 0x000fec0003800000 */
.L_x_38:
[----:B------:R-:W-:-:S11]  /*1cc0*/  DADD R8, R24, R24 ;  /* 0x0000000018087229 */ /* 0x000fd60000000018 */
.L_x_37:
[----:B------:R-:W-:Y:S05]  /*1cd0*/  BSYNC.RECONVERGENT B4 ;  /* 0x0000000000047941 */ /* 0x000fea0003800200 */
.L_x_35:
[----:B------:R-:W-:Y:S02]  /*1ce0*/  IMAD.MOV.U32 R24, RZ, RZ, R8 ;  /* 0x000000ffff187224 */ /* 0x000fe400078e0008 */
[----:B------:R-:W-:Y:S02]  /*1cf0*/  IMAD.MOV.U32 R25, RZ, RZ, R9 ;  /* 0x000000ffff197224 */ /* 0x000fe400078e0009 */
[----:B------:R-:W-:Y:S02]  /*1d00*/  IMAD.MOV.U32 R8, RZ, RZ, R0 ;  /* 0x000000ffff087224 */ /* 0x000fe400078e0000 */
[----:B------:R-:W-:-:S04]  /*1d10*/  IMAD.MOV.U32 R9, RZ, RZ, 0x0 ;  /* 0x00000000ff097424 */ /* 0x000fc800078e00ff */
[----:B------:R-:W-:Y:S05]  /*1d20*/  RET.REL.NODEC R8 `(_Z16simulationKernelP8matPointP4argsP4pair) ;  /* 0xffffffe008b47950 */ /* 0x000fea0003c3ffff */
        .type           $_Z16simulationKernelP8matPointP4argsP4pair$__internal_accurate_pow,@function
        .size           $_Z16simulationKernelP8matPointP4argsP4pair$__internal_accurate_pow,(.L_x_43 - $_Z16simulationKernelP8matPointP4argsP4pair$__internal_accurate_pow)
$_Z16simulationKernelP8matPointP4argsP4pair$__internal_accurate_pow:
[----:B------:R-:W-:Y:S01]  /*1d30*/  ISETP.GT.U32.AND P1, PT, R43, 0xfffff, PT ;  /* 0x000fffff2b00780c */ /* 0x000fe20003f24070 */
[----:B------:R-:W-:Y:S01]  /*1d40*/  IMAD.MOV.U32 R32, RZ, RZ, R42 ;  /* 0x000000ffff207224 */ /* 0x000fe200078e002a */
[----:B------:R-:W-:Y:S01]  /*1d50*/  MOV R28, R43 ;  /* 0x0000002b001c7202 */ /* 0x000fe20000000f00 */
[----:B------:R-:W-:Y:S01]  /*1d60*/  IMAD.MOV.U32 R36, RZ, RZ, 0x41ad3b5a ;  /* 0x41ad3b5aff247424 */ /* 0x000fe200078e00ff */
[----:B------:R-:W-:Y:S01]  /*1d70*/  UMOV UR4, 0x7d2cafe2 ;  /* 0x7d2cafe200047882 */ /* 0x000fe20000000000 */
[----:B------:R-:W-:Y:S01]  /*1d80*/  IMAD.MOV.U32 R37, RZ, RZ, 0x3ed0f5d2 ;  /* 0x3ed0f5d2ff257424 */ /* 0x000fe200078e00ff */
[----:B------:R-:W-:Y:S01]  /*1d90*/  UMOV UR5, 0x3eb0f5ff ;  /* 0x3eb0f5ff00057882 */ /* 0x000fe20000000000 */
[----:B------:R-:W-:Y:S01]  /*1da0*/  UMOV UR6, 0x3b39803f ;  /* 0x3b39803f00067882 */ /* 0x000fe20000000000 */
[----:B------:R-:W-:-:S05]  /*1db0*/  UMOV UR7, 0x3c7abc9e ;  /* 0x3c7abc9e00077882 */ /* 0x000fca0000000000 */
[----:B------:R-:W-:-:S10]  /*1dc0*/  @!P1 DMUL R8, R42, 1.80143985094819840000e+16 ;  /* 0x435000002a089828 */ /* 0x000fd40000000000 */
[----:B------:R-:W-:Y:S02]  /*1dd0*/  @!P1 IMAD.MOV.U32 R28, RZ, RZ, R9 ;  /* 0x000000ffff1c9224 */ /* 0x000fe400078e0009 */
[----:B------:R-:W-:Y:S01]  /*1de0*/  @!P1 IMAD.MOV.U32 R32, RZ, RZ, R8 ;  /* 0x000000ffff209224 */ /* 0x000fe200078e0008 */
[----:B------:R-:W-:Y:S02]  /*1df0*/  SHF.R.U32.HI R8, RZ, 0x14, R43 ;  /* 0x00000014ff087819 */ /* 0x000fe4000001162b */
[----:B------:R-:W-:Y:S02]  /*1e00*/  LOP3.LUT R28, R28, 0x800fffff, RZ, 0xc0, !PT ;  /* 0x800fffff1c1c7812 */ /* 0x000fe400078ec0ff */
[----:B------:R-:W-:Y:S02]  /*1e10*/  @!P1 LEA.HI R8, R9, 0xffffffca, RZ, 0xc ;  /* 0xffffffca09089811 */ /* 0x000fe400078f60ff */
[----:B------:R-:W-:Y:S01]  /*1e20*/  LOP3.LUT R33, R28, 0x3ff00000, RZ, 0xfc, !PT ;  /* 0x3ff000001c217812 */ /* 0x000fe200078efcff */
[----:B------:R-:W-:-:S02]  /*1e30*/  IMAD.MOV.U32 R28, RZ, RZ, RZ ;  /* 0x000000ffff1c7224 */ /* 0x000fc400078e00ff */
[----:B------:R-:W-:Y:S01]  /*1e40*/  VIADD R9, R8, 0xfffffc01 ;  /* 0xfffffc0108097836 */ /* 0x000fe20000000000 */
[----:B------:R-:W-:-:S13]  /*1e50*/  ISETP.GE.U32.AND P2, PT, R33, 0x3ff6a09f, PT ;  /* 0x3ff6a09f2100780c */ /* 0x000fda0003f46070 */
[----:B------:R-:W-:Y:S02]  /*1e60*/  @P2 VIADD R29, R33, 0xfff00000 ;  /* 0xfff00000211d2836 */ /* 0x000fe40000000000 */
[----:B------:R-:W-:Y:S02]  /*1e70*/  @P2 VIADD R9, R8, 0xfffffc02 ;  /* 0xfffffc0208092836 */ /* 0x000fe40000000000 */
[----:B------:R-:W-:-:S06]  /*1e80*/  @P2 IMAD.MOV.U32 R33, RZ, RZ, R29 ;  /* 0x000000ffff212224 */ /* 0x000fcc00078e001d */
[C---:B------:R-:W-:Y:S02]  /*1e90*/  DADD R34, R32.reuse, 1 ;  /* 0x3ff0000020227429 */ /* 0x040fe40000000000 */
[----:B------:R-:W-:-:S04]  /*1ea0*/  DADD R32, R32, -1 ;  /* 0xbff0000020207429 */ /* 0x000fc80000000000 */
[----:B------:R-:W0:Y:S02]  /*1eb0*/  MUFU.RCP64H R29, R35 ;  /* 0x00000023001d7308 */ /* 0x000e240000001800 */
[----:B0-----:R-:W-:-:S08]  /*1ec0*/  DFMA R30, -R34, R28, 1 ;  /* 0x3ff00000221e742b */ /* 0x001fd0000000011c */
[----:B------:R-:W-:-:S08]  /*1ed0*/  DFMA R30, R30, R30, R30 ;  /* 0x0000001e1e1e722b */ /* 0x000fd0000000001e */
[----:B------:R-:W-:-:S08]  /*1ee0*/  DFMA R28, R28, R30, R28 ;  /* 0x0000001e1c1c722b */ /* 0x000fd0000000001c */
[----:B------:R-:W-:-:S08]  /*1ef0*/  DMUL R30, R32, R28 ;  /* 0x0000001c201e7228 */ /* 0x000fd00000000000 */
[----:B------:R-:W-:-:S08]  /*1f00*/  DFMA R30, R32, R28, R30 ;  /* 0x0000001c201e722b */ /* 0x000fd0000000001e */
[----:B------:R-:W-:-:S08]  /*1f10*/  DMUL R38, R30, R30 ;  /* 0x0000001e1e267228 */ /* 0x000fd00000000000 */
[----:B------:R-:W-:Y:S01]  /*1f20*/  DFMA R34, R38, UR4, R36 ;  /* 0x0000000426227c2b */ /* 0x000fe20008000024 */
[----:B------:R-:W-:Y:S01]  /*1f30*/  UMOV UR4, 0x75488a3f ;  /* 0x75488a3f00047882 */ /* 0x000fe20000000000 */
[----:B------:R-:W-:Y:S01]  /*1f40*/  UMOV UR5, 0x3ef3b20a ;  /* 0x3ef3b20a00057882 */ /* 0x000fe20000000000 */
[----:B------:R-:W-:-:S05]  /*1f50*/  DADD R36, R32, -R30 ;  /* 0x0000000020247229 */ /* 0x000fca000000081e */
[----:B------:R-:W-:Y:S01]  /*1f60*/  DFMA R34, R38, R34, UR4 ;  /* 0x0000000426227e2b */ /* 0x000fe20008000022 */
[----:B------:R-:W-:Y:S01]  /*1f70*/  UMOV UR4, 0xe4faecd5 ;  /* 0xe4faecd500047882 */ /* 0x000fe20000000000 */
[----:B------:R-:W-:Y:S01]  /*1f80*/  UMOV UR5, 0x3f1745cd ;  /* 0x3f1745cd00057882 */ /* 0x000fe20000000000 */
[----:B------:R-:W-:-:S05]  /*1f90*/  DADD R36, R36, R36 ;  /* 0x0000000024247229 */ /* 0x000fca0000000024 */
[----:B------:R-:W-:Y:S01]  /*1fa0*/  DFMA R34, R38, R34, UR4 ;  /* 0x0000000426227e2b */ /* 0x000fe20008000022 */
[----:B------:R-:W-:Y:S01]  /*1fb0*/  UMOV UR4, 0x258a578b ;  /* 0x258a578b00047882 */ /* 0x000fe20000000000 */
[----:B------:R-:W-:Y:S01]  /*1fc0*/  UMOV UR5, 0x3f3c71c7 ;  /* 0x3f3c71c700057882 */ /* 0x000fe20000000000 */
[----:B------:R-:W-:-:S05]  /*1fd0*/  DFMA R36, R32, -R30, R36 ;  /* 0x8000001e2024722b */ /* 0x000fca0000000024 */
[----:B------:R-:W-:Y:S01]  /*1fe0*/  DFMA R34, R38, R34, UR4 ;  /* 0x0000000426227e2b */ /* 0x000fe20008000022 */
[----:B------:R-:W-:Y:S01]  /*1ff0*/  UMOV UR4, 0x9242b910 ;  /* 0x9242b91000047882 */ /* 0x000fe20000000000 */
[----:B------:R-:W-:Y:S01]  /*2000*/  UMOV UR5, 0x3f624924 ;  /* 0x3f62492400057882 */ /* 0x000fe20000000000 */
[----:B------:R-:W-:Y:S02]  /*2010*/  DMUL R28, R28, R36 ;  /* 0x000000241c1c7228 */ /* 0x000fe40000000000 */
[----:B------:R-:W-:-:S03]  /*2020*/  DMUL R36, R30, R30 ;  /* 0x0000001e1e247228 */ /* 0x000fc60000000000 */
[----:B------:R-:W-:Y:S01]  /*2030*/  DFMA R34, R38, R34, UR4 ;  /* 0x0000000426227e2b */ /* 0x000fe20008000022 */
[----:B------:R-:W-:Y:S01]  /*2040*/  UMOV UR4, 0x99999dfb ;  /* 0x99999dfb00047882 */ /* 0x000fe20000000000 */
[----:B------:R-:W-:-:S03]  /*2050*/  UMOV UR5, 0x3f899999 ;  /* 0x3f89999900057882 */ /* 0x000fc60000000000 */
[----:B------:R-:W-:Y:S02]  /*2060*/  VIADD R43, R29, 0x100000 ;  /* 0x001000001d2b7836 */ /* 0x000fe40000000000 */
[----:B------:R-:W-:Y:S01]  /*2070*/  IMAD.MOV.U32 R42, RZ, RZ, R28 ;  /* 0x000000ffff2a7224 */ /* 0x000fe200078e001c */
[----:B------:R-:W-:Y:S01]  /*2080*/  DFMA R34, R38, R34, UR4 ;  /* 0x0000000426227e2b */ /* 0x000fe20008000022 */
[----:B------:R-:W-:Y:S01]  /*2090*/  UMOV UR4, 0x55555555 ;  /* 0x5555555500047882 */ /* 0x000fe20000000000 */
[----:B------:R-:W-:-:S06]  /*20a0*/  UMOV UR5, 0x3fb55555 ;  /* 0x3fb5555500057882 */ /* 0x000fcc0000000000 */
[----:B------:R-:W-:-:S08]  /*20b0*/  DFMA R32, R38, R34, UR4 ;  /* 0x0000000426207e2b */ /* 0x000fd00008000022 */
[----:B------:R-:W-:Y:S01]  /*20c0*/  DADD R40, -R32, UR4 ;  /* 0x0000000420287e29 */ /* 0x000fe20008000100 */
[----:B------:R-:W-:Y:S01]  /*20d0*/  UMOV UR4, 0xb9e7b0 ;  /* 0x00b9e7b000047882 */ /* 0x000fe20000000000 */
[----:B------:R-:W-:-:S06]  /*20e0*/  UMOV UR5, 0x3c46a4cb ;  /* 0x3c46a4cb00057882 */ /* 0x000fcc0000000000 */
[----:B------:R-:W-:Y:S02]  /*20f0*/  DFMA R38, R38, R34, R40 ;  /* 0x000000222626722b */ /* 0x000fe40000000028 */
[C---:B------:R-:W-:Y:S02]  /*2100*/  DFMA R40, R30.reuse, R30, -R36 ;  /* 0x0000001e1e28722b */ /* 0x040fe40000000824 */
[----:B------:R-:W-:-:S04]  /*2110*/  DMUL R34, R30, R36 ;  /* 0x000000241e227228 */ /* 0x000fc80000000000 */
[----:B------:R-:W-:Y:S01]  /*2120*/  DADD R38, R38, -UR4 ;  /* 0x8000000426267e29 */ /* 0x000fe20008000000 */
[----:B------:R-:W-:Y:S01]  /*2130*/  UMOV UR4, 0x80000000 ;  /* 0x8000000000047882 */ /* 0x000fe20000000000 */
[C---:B------:R-:W-:Y:S01]  /*2140*/  DFMA R40, R30.reuse, R42, R40 ;  /* 0x0000002a1e28722b */ /* 0x040fe20000000028 */
[----:B------:R-:W-:Y:S01]  /*2150*/  UMOV UR5, 0x43300000 ;  /* 0x4330000000057882 */ /* 0x000fe20000000000 */
[----:B------:R-:W-:-:S08]  /*2160*/  DFMA R42, R30, R36, -R34 ;  /* 0x000000241e2a722b */ /* 0x000fd00000000822 */
[----:B------:R-:W-:Y:S02]  /*2170*/  DFMA R42, R28, R36, R42 ;  /* 0x000000241c2a722b */ /* 0x000fe4000000002a */
[----:B------:R-:W-:-:S06]  /*2180*/  DADD R36, R32, R38 ;  /* 0x0000000020247229 */ /* 0x000fcc0000000026 */
[----:B------:R-:W-:Y:S02]  /*2190*/  DFMA R40, R30, R40, R42 ;  /* 0x000000281e28722b */ /* 0x000fe4000000002a */
[----:B------:R-:W-:Y:S02]  /*21a0*/  DADD R42, R32, -R36 ;  /* 0x00000000202a7229 */ /* 0x000fe40000000824 */
[----:B------:R-:W-:-:S06]  /*21b0*/  DMUL R32, R36, R34 ;  /* 0x0000002224207228 */ /* 0x000fcc0000000000 */
[----:B------:R-:W-:Y:S02]  /*21c0*/  DADD R42, R38, R42 ;  /* 0x00000000262a7229 */ /* 0x000fe4000000002a */
[----:B------:R-:W-:-:S08]  /*21d0*/  DFMA R38, R36, R34, -R32 ;  /* 0x000000222426722b */ /* 0x000fd00000000820 */
[----:B------:R-:W-:-:S08]  /*21e0*/  DFMA R38, R36, R40, R38 ;  /* 0x000000282426722b */ /* 0x000fd00000000026 */
[----:B------:R-:W-:-:S08]  /*21f0*/  DFMA R42, R42, R34, R38 ;  /* 0x000000222a2a722b */ /* 0x000fd00000000026 */
[----:B------:R-:W-:-:S08]  /*2200*/  DADD R36, R32, R42 ;  /* 0x0000000020247229 */ /* 0x000fd0000000002a */
[--C-:B------:R-:W-:Y:S02]  /*2210*/  DADD R34, R30, R36.reuse ;  /* 0x000000001e227229 */ /* 0x100fe40000000024 */
[----:B------:R-:W-:-:S06]  /*2220*/  DADD R32, R32, -R36 ;  /* 0x0000000020207229 */ /* 0x000fcc0000000824 */
[----:B------:R-:W-:Y:S02]  /*2230*/  DADD R30, R30, -R34 ;  /* 0x000000001e1e7229 */ /* 0x000fe40000000822 */
[----:B------:R-:W-:-:S06]  /*2240*/  DADD R32, R42, R32 ;  /* 0x000000002a207229 */ /* 0x000fcc0000000020 */
[----:B------:R-:W-:-:S08]  /*2250*/  DADD R30, R36, R30 ;  /* 0x00000000241e7229 */ /* 0x000fd0000000001e */
[----:B------:R-:W-:-:S08]  /*2260*/  DADD R30, R32, R30 ;  /* 0x00000000201e7229 */ /* 0x000fd0000000001e */
[----:B------:R-:W-:Y:S01]  /*2270*/  DADD R30, R28, R30 ;  /* 0x000000001c1e7229 */ /* 0x000fe2000000001e */
[----:B------:R-:W-:Y:S01]  /*2280*/  LOP3.LUT R28, R9, 0x80000000, RZ, 0x3c, !PT ;  /* 0x80000000091c7812 */ /* 0x000fe200078e3cff */
[----:B------:R-:W-:-:S06]  /*2290*/  IMAD.MOV.U32 R29, RZ, RZ, 0x43300000 ;  /* 0x43300000ff1d7424 */ /* 0x000fcc00078e00ff */
[----:B------:R-:W-:Y:S02]  /*22a0*/  DADD R32, R34, R30 ;  /* 0x0000000022207229 */ /* 0x000fe4000000001e */
[----:B------:R-:W-:Y:S01]  /*22b0*/  DADD R28, R28, -UR4 ;  /* 0x800000041c1c7e29 */ /* 0x000fe20008000000 */
[----:B------:R-:W-:Y:S01]  /*22c0*/  UMOV UR4, 0xfefa39ef ;  /* 0xfefa39ef00047882 */ /* 0x000fe20000000000 */
[----:B------:R-:W-:-:S04]  /*22d0*/  UMOV UR5, 0x3fe62e42 ;  /* 0x3fe62e4200057882 */ /* 0x000fc80000000000 */
[--C-:B------:R-:W-:Y:S02]  /*22e0*/  DADD R34, R34, -R32.reuse ;  /* 0x0000000022227229 */ /* 0x100fe40000000820 */
[----:B------:R-:W-:-:S06]  /*22f0*/  DFMA R8, R28, UR4, R32 ;  /* 0x000000041c087c2b */ /* 0x000fcc0008000020 */
[----:B------:R-:W-:Y:S02]  /*2300*/  DADD R34, R30, R34 ;  /* 0x000000001e227229 */ /* 0x000fe40000000022 */
[----:B------:R-:W-:Y:S01]  /*2310*/  DFMA R36, R28, -UR4, R8 ;  /* 0x800000041c247c2b */ /* 0x000fe20008000008 */
[----:B------:R-:W-:-:S05]  /*2320*/  IMAD.SHL.U32 R30, R7, 0x2, RZ ;  /* 0x00000002071e7824 */ /* 0x000fca00078e00ff */
[----:B------:R-:W-:Y:S02]  /*2330*/  ISETP.GT.U32.AND P1, PT, R30, -0x2000001, PT ;  /* 0xfdffffff1e00780c */ /* 0x000fe40003f24070 */
[----:B------:R-:W-:-:S08]  /*2340*/  DADD R36, -R32, R36 ;  /* 0x0000000020247229 */ /* 0x000fd00000000124 */
[----:B------:R-:W-:-:S08]  /*2350*/  DADD R34, R34, -R36 ;  /* 0x0000000022227229 */ /* 0x000fd00000000824 */
[----:B------:R-:W-:Y:S01]  /*2360*/  DFMA R28, R28, UR6, R34 ;  /* 0x000000061c1c7c2b */ /* 0x000fe20008000022 */
[----:B------:R-:W-:Y:S01]  /*2370*/  LOP3.LUT R35, R7, 0xff0fffff, RZ, 0xc0, !PT ;  /* 0xff0fffff07237812 */ /* 0x000fe200078ec0ff */
[----:B------:R-:W-:-:S03]  /*2380*/  IMAD.MOV.U32 R34, RZ, RZ, R6 ;  /* 0x000000ffff227224 */ /* 0x000fc600078e0006 */
[----:B------:R-:W-:-:S03]  /*2390*/  SEL R35, R35, R7, P1 ;  /* 0x0000000723237207 */ /* 0x000fc60000800000 */
[----:B------:R-:W-:-:S08]  /*23a0*/  DADD R30, R8, R28 ;  /* 0x00000000081e7229 */ /* 0x000fd0000000001c */
[----:B------:R-:W-:Y:S02]  /*23b0*/  DADD R32, R8, -R30 ;  /* 0x0000000008207229 */ /* 0x000fe4000000081e */
[----:B------:R-:W-:-:S06]  /*23c0*/  DMUL R8, R30, R34 ;  /* 0x000000221e087228 */ /* 0x000fcc0000000000 */
[----:B------:R-:W-:Y:S02]  /*23d0*/  DADD R32, R28, R32 ;  /* 0x000000001c207229 */ /* 0x000fe40000000020 */
[----:B------:R-:W-:-:S08]  /*23e0*/  DFMA R30, R30, R34, -R8 ;  /* 0x000000221e1e722b */ /* 0x000fd00000000808 */
[----:B------:R-:W-:Y:S01]  /*23f0*/  DFMA R32, R32, R34, R30 ;  /* 0x000000222020722b */ /* 0x000fe2000000001e */
[----:B------:R-:W-:Y:S02]  /*2400*/  IMAD.MOV.U32 R30, RZ, RZ, 0x652b82fe ;  /* 0x652b82feff1e7424 */ /* 0x000fe400078e00ff */
[----:B------:R-:W-:-:S05]  /*2410*/  IMAD.MOV.U32 R31, RZ, RZ, 0x3ff71547 ;  /* 0x3ff71547ff1f7424 */ /* 0x000fca00078e00ff */
[----:B------:R-:W-:-:S08]  /*2420*/  DADD R28, R8, R32 ;  /* 0x00000000081c7229 */ /* 0x000fd00000000020 */
[----:B------:R-:W-:Y:S02]  /*2430*/  DFMA R30, R28, R30, 6.75539944105574400000e+15 ;  /* 0x433800001c1e742b */ /* 0x000fe4000000001e */
[----:B------:R-:W-:Y:S01]  /*2440*/  FSETP.GEU.AND P1, PT, |R29|, 4.1917929649353027344, PT ;  /* 0x4086232b1d00780b */ /* 0x000fe20003f2e200 */
[----:B------:R-:W-:-:S05]  /*2450*/  DADD R8, R8, -R28 ;  /* 0x0000000008087229 */ /* 0x000fca000000081c */
[----:B------:R-:W-:-:S03]  /*2460*/  DADD R34, R30, -6.75539944105574400000e+15 ;  /* 0xc33800001e227429 */ /* 0x000fc60000000000 */
[----:B------:R-:W-:-:S05]  /*2470*/  DADD R32, R32, R8 ;  /* 0x0000000020207229 */ /* 0x000fca0000000008 */
[----:B------:R-:W-:Y:S01]  /*2480*/  DFMA R36, R34, -UR4, R28 ;  /* 0x8000000422247c2b */ /* 0x000fe2000800001c */
[----:B------:R-:W-:Y:S01]  /*2490*/  UMOV UR4, 0x3b39803f ;  /* 0x3b39803f00047882 */ /* 0x000fe20000000000 */
[----:B------:R-:W-:-:S06]  /*24a0*/  UMOV UR5, 0x3c7abc9e ;  /* 0x3c7abc9e00057882 */ /* 0x000fcc0000000000 */
[----:B------:R-:W-:Y:S01]  /*24b0*/  DFMA R34, R34, -UR4, R36 ;  /* 0x8000000422227c2b */ /* 0x000fe20008000024 */
[----:B------:R-:W-:Y:S01]  /*24c0*/  UMOV UR4, 0x69ce2bdf ;  /* 0x69ce2bdf00047882 */ /* 0x000fe20000000000 */
[----:B------:R-:W-:Y:S01]  /*24d0*/  IMAD.MOV.U32 R36, RZ, RZ, -0x35dec16 ;  /* 0xfca213eaff247424 */ /* 0x000fe200078e00ff */
[----:B------:R-:W-:Y:S01]  /*24e0*/  UMOV UR5, 0x3e5ade15 ;  /* 0x3e5ade1500057882 */ /* 0x000fe20000000000 */
[----:B------:R-:W-:-:S06]  /*24f0*/  IMAD.MOV.U32 R37, RZ, RZ, 0x3e928af3 ;  /* 0x3e928af3ff257424 */ /* 0x000fcc00078e00ff */
[----:B------:R-:W-:Y:S01]  /*2500*/  DFMA R36, R34, UR4, R36 ;  /* 0x0000000422247c2b */ /* 0x000fe20008000024 */
[----:B------:R-:W-:Y:S01]  /*2510*/  UMOV UR4, 0x62401315 ;  /* 0x6240131500047882 */ /* 0x000fe20000000000 */
[----:B------:R-:W-:-:S06]  /*2520*/  UMOV UR5, 0x3ec71dee ;  /* 0x3ec71dee00057882 */ /* 0x000fcc0000000000 */
[----:B------:R-:W-:Y:S01]  /*2530*/  DFMA R36, R34, R36, UR4 ;  /* 0x0000000422247e2b */ /* 0x000fe20008000024 */
        /* <DEDUP_REMOVED lines=20> */
[----:B------:R-:W-:-:S08]  /*2680*/  DFMA R36, R34, R36, UR4 ;  /* 0x0000000422247e2b */ /* 0x000fd00008000024 */
[----:B------:R-:W-:-:S08]  /*2690*/  DFMA R36, R34, R36, 1 ;  /* 0x3ff000002224742b */ /* 0x000fd00000000024 */
[----:B------:R-:W-:-:S10]  /*26a0*/  DFMA R34, R34, R36, 1 ;  /* 0x3ff000002222742b */ /* 0x000fd40000000024 */
[----:B------:R-:W-:Y:S02]  /*26b0*/  IMAD R9, R30, 0x100000, R35 ;  /* 0x001000001e097824 */ /* 0x000fe400078e0223 */
[----:B------:R-:W-:Y:S01]  /*26c0*/  IMAD.MOV.U32 R8, RZ, RZ, R34 ;  /* 0x000000ffff087224 */ /* 0x000fe200078e0022 */
[----:B------:R-:W-:Y:S06]  /*26d0*/  @!P1 BRA `(.L_x_39) ;  /* 0x0000000000309947 */ /* 0x000fec0003800000 */
[----:B------:R-:W-:Y:S01]  /*26e0*/  FSETP.GEU.AND P2, PT, |R29|, 4.2275390625, PT ;  /* 0x408748001d00780b */ /* 0x000fe20003f4e200 */
[C---:B------:R-:W-:Y:S02]  /*26f0*/  DADD R8, R28.reuse, +INF ;  /* 0x7ff000001c087429 */ /* 0x040fe40000000000 */
[----:B------:R-:W-:-:S08]  /*2700*/  DSETP.GEU.AND P1, PT, R28, RZ, PT ;  /* 0x000000ff1c00722a */ /* 0x000fd00003f2e000 */
[----:B------:R-:W-:Y:S02]  /*2710*/  FSEL R8, R8, RZ, P1 ;  /* 0x000000ff08087208 */ /* 0x000fe40000800000 */
[----:B------:R-:W-:Y:S02]  /*2720*/  @!P2 LEA.HI R7, R30, R30, RZ, 0x1 ;  /* 0x0000001e1e07a211 */ /* 0x000fe400078f08ff */
[----:B------:R-:W-:Y:S02]  /*2730*/  FSEL R9, R9, RZ, P1 ;  /* 0x000000ff09097208 */ /* 0x000fe40000800000 */
[----:B------:R-:W-:-:S05]  /*2740*/  @!P2 SHF.R.S32.HI R7, RZ, 0x1, R7 ;  /* 0x00000001ff07a819 */ /* 0x000fca0000011407 */
[----:B------:R-:W-:Y:S02]  /*2750*/  @!P2 IMAD.IADD R28, R30, 0x1, -R7 ;  /* 0x000000011e1ca824 */ /* 0x000fe400078e0a07 */
[----:B------:R-:W-:-:S03]  /*2760*/  @!P2 IMAD R35, R7, 0x100000, R35 ;  /* 0x001000000723a824 */ /* 0x000fc600078e0223 */
[----:B------:R-:W-:Y:S01]  /*2770*/  @!P2 LEA R29, R28, 0x3ff00000, 0x14 ;  /* 0x3ff000001c1da811 */ /* 0x000fe200078ea0ff */
[----:B------:R-:W-:-:S06]  /*2780*/  @!P2 IMAD.MOV.U32 R28, RZ, RZ, RZ ;  /* 0x000000ffff1ca224 */ /* 0x000fcc00078e00ff */
[----:B------:R-:W-:-:S11]  /*2790*/  @!P2 DMUL R8, R34, R28 ;  /* 0x0000001c2208a228 */ /* 0x000fd60000000000 */
.L_x_39:
[----:B------:R-:W-:Y:S01]  /*27a0*/  DFMA R32, R32, R8, R8 ;  /* 0x000000082020722b */ /* 0x000fe20000000008 */
[----:B------:R-:W-:Y:S01]  /*27b0*/  IMAD.MOV.U32 R28, RZ, RZ, R0 ;  /* 0x000000ffff1c7224 */ /* 0x000fe200078e0000 */
[----:B------:R-:W-:Y:S01]  /*27c0*/  DSETP.NEU.AND P1, PT, |R8|, +INF , PT ;  /* 0x7ff000000800742a */ /* 0x000fe20003f2d200 */
[----:B------:R-:W-:-:S07]  /*27d0*/  IMAD.MOV.U32 R29, RZ, RZ, 0x0 ;  /* 0x00000000ff1d7424 */ /* 0x000fce00078e00ff */
[----:B------:R-:W-:Y:S02]  /*27e0*/  FSEL R8, R8, R32, !P1 ;  /* 0x0000002008087208 */ /* 0x000fe40004800000 */
[----:B------:R-:W-:Y:S01]  /*27f0*/  FSEL R9, R9, R33, !P1 ;  /* 0x0000002109097208 */ /* 0x000fe20004800000 */
[----:B------:R-:W-:Y:S06]  /*2800*/  RET.REL.NODEC R28 `(_Z16simulationKernelP8matPointP4argsP4pair) ;  /* 0xffffffd41cfc7950 */ /* 0x000fec0003c3ffff */
.L_x_40:
[----:B------:R-:W-:-:S00]  /*2810*/  BRA `(.L_x_40) ;  /* 0xfffffffc00fc7947 */ /* 0x000fc0000383ffff */
[----:B------:R-:W-:-:S00]  /*2820*/  NOP ;  /* 0x0000000000007918 */ /* 0x000fc00000000000 */
        /* <DEDUP_REMOVED lines=13> */
.L_x_43:


//--------------------- .nv.shared.reserved.0     --------------------------
	.section	.nv.shared.reserved.0,"aw",@nobits
	.weak		__nv_reservedSMEM_offset_0_alias
	.size		__nv_reservedSMEM_offset_0_alias, 0, 64
	.other		__nv_reservedSMEM_offset_0_alias,@"STO_CUDA_RESERVED_SHARED STV_DEFAULT"
__nv_reservedSMEM_offset_0_alias:
	.zero		0
	.zero		64


//--------------------- .nv.constant0._Z16simulationKernelP8matPointP4argsP4pair --------------------------
	.section	.nv.constant0._Z16simulationKernelP8matPointP4argsP4pair,"a",@progbits
	.sectionflags	@""
	.align	4
.nv.constant0._Z16simulationKernelP8matPointP4argsP4pair:
	.zero		920


//--------------------- SYMBOLS --------------------------

	.type		.nv.reservedSmem.offset0,@object
	.size		.nv.reservedSmem.offset0,0x4
	.type		malloc,@function
	.type		free,@function
